//
// Generated by NVIDIA NVVM Compiler
//
// Compiler Build ID: CL-36424714
// Cuda compilation tools, release 13.0, V13.0.88
// Based on NVVM 20.0.0
//

.version 9.0
.target sm_100
.address_size 64

	// .globl	_Z21kernelBenchmarkDevicemPcS_i
.extern .func  (.param .b64 func_retval0) malloc
(
	.param .b64 malloc_param_0
)
;
.extern .func  (.param .b32 func_retval0) vprintf
(
	.param .b64 vprintf_param_0,
	.param .b64 vprintf_param_1
)
;
.extern .func free
(
	.param .b64 free_param_0
)
;
.extern .func __assertfail
(
	.param .b64 __assertfail_param_0,
	.param .b64 __assertfail_param_1,
	.param .b32 __assertfail_param_2,
	.param .b64 __assertfail_param_3,
	.param .b64 __assertfail_param_4
)
;
.global .align 8 .u64 globalBufferData;
.global .align 4 .u32 globalBufferOwner;
.global .align 1 .b8 __unnamed_1[63] = {118, 111, 105, 100, 32, 107, 101, 114, 110, 101, 108, 66, 101, 110, 99, 104, 109, 97, 114, 107, 68, 101, 118, 105, 99, 101, 40, 117, 110, 115, 105, 103, 110, 101, 100, 32, 108, 111, 110, 103, 44, 32, 99, 104, 97, 114, 32, 42, 44, 32, 99, 104, 97, 114, 32, 42, 44, 32, 105, 110, 116, 41};
.global .align 1 .b8 $str[17] = {103, 108, 111, 98, 97, 108, 66, 117, 102, 102, 101, 114, 68, 97, 116, 97};
.global .align 1 .b8 $str$1[27] = {47, 116, 109, 112, 47, 115, 97, 115, 115, 95, 99, 117, 95, 103, 48, 103, 110, 55, 53, 111, 114, 47, 107, 46, 99, 117};
.global .align 1 .b8 $str$2[55] = {100, 97, 116, 97, 83, 105, 122, 101, 32, 61, 32, 37, 100, 32, 66, 44, 32, 116, 105, 109, 101, 32, 61, 32, 37, 108, 103, 32, 117, 115, 44, 32, 98, 97, 110, 100, 119, 105, 100, 116, 104, 32, 61, 32, 37, 108, 103, 32, 77, 66, 47, 115, 32, 10};

.visible .entry _Z21kernelBenchmarkDevicemPcS_i(
	.param .u64 _Z21kernelBenchmarkDevicemPcS_i_param_0,
	.param .u64 .ptr .align 1 _Z21kernelBenchmarkDevicemPcS_i_param_1,
	.param .u64 .ptr .align 1 _Z21kernelBenchmarkDevicemPcS_i_param_2,
	.param .u32 _Z21kernelBenchmarkDevicemPcS_i_param_3
)
{
	.local .align 8 .b8 	__local_depot0[24];
	.reg .b64 	%SP;
	.reg .b64 	%SPL;
	.reg .pred 	%p<32>;
	.reg .b16 	%rs<5>;
	.reg .b32 	%r<65>;
	.reg .b64 	%rd<86>;
	.reg .b64 	%fd<11>;

	mov.u64 	%SPL, __local_depot0;
	cvta.local.u64 	%SP, %SPL;
	ld.param.u64 	%rd18, [_Z21kernelBenchmarkDevicemPcS_i_param_0];
	ld.param.u64 	%rd19, [_Z21kernelBenchmarkDevicemPcS_i_param_1];
	ld.param.u64 	%rd20, [_Z21kernelBenchmarkDevicemPcS_i_param_2];
	ld.param.u32 	%r20, [_Z21kernelBenchmarkDevicemPcS_i_param_3];
	// begin inline asm
	mov.u32 %r21, %envreg2;
	// end inline asm
	// begin inline asm
	mov.u32 %r22, %envreg1;
	// end inline asm
	mov.u32 	%r3, %ctaid.x;
	mov.u32 	%r4, %ctaid.y;
	mov.u32 	%r5, %ctaid.z;
	mov.u32 	%r6, %nctaid.x;
	mov.u32 	%r7, %nctaid.y;
	mul.lo.s32 	%r8, %r5, %r7;
	add.s32 	%r23, %r8, %r4;
	mad.lo.s32 	%r24, %r23, %r6, %r3;
	mov.u32 	%r25, %ntid.x;
	mov.u32 	%r26, %ntid.y;
	mul.lo.s32 	%r27, %r25, %r26;
	mov.u32 	%r28, %ntid.z;
	mul.lo.s32 	%r9, %r27, %r28;
	mov.u32 	%r10, %tid.x;
	mov.u32 	%r11, %tid.y;
	mov.u32 	%r12, %tid.z;
	mad.lo.s32 	%r29, %r12, %r26, %r11;
	mad.lo.s32 	%r13, %r29, %r25, %r10;
	mad.lo.s32 	%r14, %r24, %r9, %r13;
	setp.ne.s32 	%p2, %r14, 0;
	@%p2 bra 	$L__BB0_3;
	mov.b32 	%r30, 0;
	st.volatile.global.u32 	[globalBufferOwner], %r30;
	{ // callseq 0, 0
	.param .b64 param0;
	st.param.b64 	[param0], %rd18;
	.param .b64 retval0;
	call.uni (retval0), 
	malloc, 
	(
	param0
	);
	ld.param.b64 	%rd21, [retval0];
	} // callseq 0
	st.volatile.global.u64 	[globalBufferData], %rd21;
	ld.volatile.global.u64 	%rd23, [globalBufferData];
	setp.ne.s64 	%p3, %rd23, 0;
	@%p3 bra 	$L__BB0_3;
	mov.u64 	%rd24, $str;
	cvta.global.u64 	%rd25, %rd24;
	mov.u64 	%rd26, $str$1;
	cvta.global.u64 	%rd27, %rd26;
	mov.u64 	%rd28, __unnamed_1;
	cvta.global.u64 	%rd29, %rd28;
	{ // callseq 1, 0
	.param .b64 param0;
	st.param.b64 	[param0], %rd25;
	.param .b64 param1;
	st.param.b64 	[param1], %rd27;
	.param .b32 param2;
	st.param.b32 	[param2], 55;
	.param .b64 param3;
	st.param.b64 	[param3], %rd29;
	.param .b64 param4;
	st.param.b64 	[param4], 1;
	call.uni 
	__assertfail, 
	(
	param0, 
	param1, 
	param2, 
	param3, 
	param4
	);
	} // callseq 1
$L__BB0_3:
	cvt.u64.u32 	%rd30, %r21;
	cvt.u64.u32 	%rd31, %r22;
	shl.b64 	%rd32, %rd31, 32;
	or.b64  	%rd1, %rd32, %rd30;
	setp.ne.s64 	%p4, %rd1, 0;
	@%p4 bra 	$L__BB0_5;
	// begin inline asm
	trap;
	// end inline asm
$L__BB0_5:
	add.s64 	%rd2, %rd1, 4;
	barrier.sync 	0;
	add.s32 	%r31, %r10, %r11;
	or.b32  	%r15, %r31, %r12;
	setp.ne.s32 	%p5, %r15, 0;
	@%p5 bra 	$L__BB0_8;
	mul.lo.s32 	%r34, %r6, %r7;
	mov.u32 	%r35, %nctaid.z;
	mul.lo.s32 	%r36, %r34, %r35;
	add.s32 	%r37, %r3, %r4;
	neg.s32 	%r38, %r5;
	setp.eq.s32 	%p6, %r37, %r38;
	sub.s32 	%r39, -2147483647, %r36;
	selp.b32 	%r33, %r39, 1, %p6;
	// begin inline asm
	atom.add.release.gpu.u32 %r32,[%rd2],%r33;
	// end inline asm
$L__BB0_7:
	// begin inline asm
	ld.acquire.gpu.u32 %r40,[%rd2];
	// end inline asm
	xor.b32  	%r41, %r40, %r32;
	setp.gt.s32 	%p7, %r41, -1;
	@%p7 bra 	$L__BB0_7;
$L__BB0_8:
	barrier.sync 	0;
	ld.volatile.global.u64 	%rd35, [globalBufferData];
	setp.ne.s64 	%p8, %rd35, 0;
	@%p8 bra 	$L__BB0_10;
	mov.u64 	%rd36, $str;
	cvta.global.u64 	%rd37, %rd36;
	mov.u64 	%rd38, $str$1;
	cvta.global.u64 	%rd39, %rd38;
	mov.u64 	%rd40, __unnamed_1;
	cvta.global.u64 	%rd41, %rd40;
	{ // callseq 2, 0
	.param .b64 param0;
	st.param.b64 	[param0], %rd37;
	.param .b64 param1;
	st.param.b64 	[param1], %rd39;
	.param .b32 param2;
	st.param.b32 	[param2], 59;
	.param .b64 param3;
	st.param.b64 	[param3], %rd41;
	.param .b64 param4;
	st.param.b64 	[param4], 1;
	call.uni 
	__assertfail, 
	(
	param0, 
	param1, 
	param2, 
	param3, 
	param4
	);
	} // callseq 2
$L__BB0_10:
	setp.eq.s32 	%p9, %r14, 0;
	selp.b64 	%rd43, %rd19, %rd20, %p9;
	cvta.to.global.u64 	%rd3, %rd43;
	// begin inline asm
	mov.u64 	%rd42, %clock64;
	// end inline asm
	and.b32  	%r43, %r14, 1;
	setp.eq.b32 	%p1, %r43, 1;
	mov.b32 	%r64, 0;
	not.pred 	%p17, %p1;
$L__BB0_11:
	setp.gt.u32 	%p10, %r14, 1;
	@%p10 bra 	$L__BB0_34;
$L__BB0_12:
	@%p1 bra 	$L__BB0_18;
	ld.volatile.global.u32 	%r44, [globalBufferOwner];
	setp.ne.s32 	%p11, %r44, 0;
	@%p11 bra 	$L__BB0_12;
	ld.volatile.global.u64 	%rd5, [globalBufferData];
	setp.eq.s64 	%p12, %rd18, 0;
	@%p12 bra 	$L__BB0_17;
	mov.b64 	%rd82, 0;
$L__BB0_16:
	add.s64 	%rd45, %rd3, %rd82;
	ld.global.u8 	%rs1, [%rd45];
	add.s64 	%rd46, %rd5, %rd82;
	st.u8 	[%rd46], %rs1;
	add.s64 	%rd82, %rd82, 1;
	setp.lt.u64 	%p13, %rd82, %rd18;
	@%p13 bra 	$L__BB0_16;
$L__BB0_17:
	membar.gl;
	mov.b32 	%r45, 1;
	st.volatile.global.u32 	[globalBufferOwner], %r45;
	bra.uni 	$L__BB0_23;
$L__BB0_18:
	ld.volatile.global.u32 	%r46, [globalBufferOwner];
	setp.ne.s32 	%p14, %r46, 1;
	@%p14 bra 	$L__BB0_12;
	ld.volatile.global.u64 	%rd8, [globalBufferData];
	setp.eq.s64 	%p15, %rd18, 0;
	@%p15 bra 	$L__BB0_22;
	mov.b64 	%rd83, 0;
$L__BB0_21:
	add.s64 	%rd48, %rd8, %rd83;
	ld.u8 	%rs2, [%rd48];
	add.s64 	%rd49, %rd3, %rd83;
	st.global.u8 	[%rd49], %rs2;
	add.s64 	%rd83, %rd83, 1;
	setp.lt.u64 	%p16, %rd83, %rd18;
	@%p16 bra 	$L__BB0_21;
$L__BB0_22:
	membar.gl;
	mov.b32 	%r47, 0;
	st.volatile.global.u32 	[globalBufferOwner], %r47;
$L__BB0_23:
	@%p17 bra 	$L__BB0_29;
	ld.volatile.global.u32 	%r50, [globalBufferOwner];
	setp.ne.s32 	%p21, %r50, 1;
	@%p21 bra 	$L__BB0_23;
	ld.volatile.global.u64 	%rd11, [globalBufferData];
	setp.eq.s64 	%p22, %rd18, 0;
	@%p22 bra 	$L__BB0_28;
	mov.b64 	%rd84, 0;
$L__BB0_27:
	add.s64 	%rd54, %rd3, %rd84;
	ld.global.u8 	%rs4, [%rd54];
	add.s64 	%rd55, %rd11, %rd84;
	st.u8 	[%rd55], %rs4;
	add.s64 	%rd84, %rd84, 1;
	setp.lt.u64 	%p23, %rd84, %rd18;
	@%p23 bra 	$L__BB0_27;
$L__BB0_28:
	membar.gl;
	mov.b32 	%r51, 0;
	st.volatile.global.u32 	[globalBufferOwner], %r51;
	bra.uni 	$L__BB0_34;
$L__BB0_29:
	ld.volatile.global.u32 	%r48, [globalBufferOwner];
	setp.ne.s32 	%p18, %r48, 0;
	@%p18 bra 	$L__BB0_23;
	ld.volatile.global.u64 	%rd14, [globalBufferData];
	setp.eq.s64 	%p19, %rd18, 0;
	@%p19 bra 	$L__BB0_33;
	mov.b64 	%rd85, 0;
$L__BB0_32:
	add.s64 	%rd51, %rd14, %rd85;
	ld.u8 	%rs3, [%rd51];
	add.s64 	%rd52, %rd3, %rd85;
	st.global.u8 	[%rd52], %rs3;
	add.s64 	%rd85, %rd85, 1;
	setp.lt.u64 	%p20, %rd85, %rd18;
	@%p20 bra 	$L__BB0_32;
$L__BB0_33:
	membar.gl;
	mov.b32 	%r49, 1;
	st.volatile.global.u32 	[globalBufferOwner], %r49;
$L__BB0_34:
	add.s32 	%r64, %r64, 1;
	setp.ne.s32 	%p24, %r64, 10;
	@%p24 bra 	$L__BB0_11;
	// begin inline asm
	mov.u64 	%rd56, %clock64;
	// end inline asm
	cvt.u64.u32 	%rd57, %r8;
	cvt.u64.u32 	%rd58, %r6;
	cvt.u64.u32 	%rd59, %r4;
	cvt.u64.u32 	%rd60, %r3;
	add.s64 	%rd61, %rd57, %rd59;
	mad.lo.s64 	%rd62, %rd61, %rd58, %rd60;
	cvt.u64.u32 	%rd63, %r9;
	mul.lo.s64 	%rd64, %rd62, %rd63;
	cvt.u64.u32 	%rd65, %r13;
	neg.s64 	%rd66, %rd65;
	setp.ne.s64 	%p25, %rd64, %rd66;
	@%p25 bra 	$L__BB0_37;
	add.u64 	%rd67, %SP, 0;
	add.u64 	%rd68, %SPL, 0;
	sub.s64 	%rd69, %rd56, %rd42;
	cvt.rn.f64.s64 	%fd1, %rd69;
	mul.f64 	%fd2, %fd1, 0d3F50624DD2F1A9FC;
	cvt.rn.f64.s32 	%fd3, %r20;
	div.rn.f64 	%fd4, %fd2, %fd3;
	div.rn.f64 	%fd5, %fd4, 0d4024000000000000;
	mul.f64 	%fd6, %fd5, 0d3FE0000000000000;
	cvt.rn.f64.u64 	%fd7, %rd18;
	div.rn.f64 	%fd8, %fd7, %fd6;
	mul.f64 	%fd9, %fd6, 0d412E848000000000;
	div.rn.f64 	%fd10, %fd8, 0d412E848000000000;
	st.local.u32 	[%rd68], %rd18;
	st.local.f64 	[%rd68+8], %fd9;
	st.local.f64 	[%rd68+16], %fd10;
	mov.u64 	%rd70, $str$2;
	cvta.global.u64 	%rd71, %rd70;
	{ // callseq 3, 0
	.param .b64 param0;
	st.param.b64 	[param0], %rd71;
	.param .b64 param1;
	st.param.b64 	[param1], %rd67;
	.param .b32 retval0;
	call.uni (retval0), 
	vprintf, 
	(
	param0, 
	param1
	);
	ld.param.b32 	%r52, [retval0];
	} // callseq 3
$L__BB0_37:
	ld.volatile.global.u64 	%rd72, [globalBufferData];
	setp.ne.s64 	%p26, %rd72, 0;
	@%p26 bra 	$L__BB0_39;
	mov.u64 	%rd73, $str;
	cvta.global.u64 	%rd74, %rd73;
	mov.u64 	%rd75, $str$1;
	cvta.global.u64 	%rd76, %rd75;
	mov.u64 	%rd77, __unnamed_1;
	cvta.global.u64 	%rd78, %rd77;
	{ // callseq 4, 0
	.param .b64 param0;
	st.param.b64 	[param0], %rd74;
	.param .b64 param1;
	st.param.b64 	[param1], %rd76;
	.param .b32 param2;
	st.param.b32 	[param2], 88;
	.param .b64 param3;
	st.param.b64 	[param3], %rd78;
	.param .b64 param4;
	st.param.b64 	[param4], 1;
	call.uni 
	__assertfail, 
	(
	param0, 
	param1, 
	param2, 
	param3, 
	param4
	);
	} // callseq 4
$L__BB0_39:
	setp.ne.s64 	%p27, %rd1, 0;
	@%p27 bra 	$L__BB0_41;
	// begin inline asm
	trap;
	// end inline asm
$L__BB0_41:
	setp.ne.s32 	%p28, %r15, 0;
	barrier.sync 	0;
	@%p28 bra 	$L__BB0_44;
	mul.lo.s32 	%r56, %r6, %r7;
	mov.u32 	%r57, %nctaid.z;
	mul.lo.s32 	%r58, %r56, %r57;
	add.s32 	%r59, %r3, %r4;
	neg.s32 	%r60, %r5;
	setp.eq.s32 	%p29, %r59, %r60;
	sub.s32 	%r61, -2147483647, %r58;
	selp.b32 	%r55, %r61, 1, %p29;
	// begin inline asm
	atom.add.release.gpu.u32 %r54,[%rd2],%r55;
	// end inline asm
$L__BB0_43:
	// begin inline asm
	ld.acquire.gpu.u32 %r62,[%rd2];
	// end inline asm
	xor.b32  	%r63, %r62, %r54;
	setp.gt.s32 	%p30, %r63, -1;
	@%p30 bra 	$L__BB0_43;
$L__BB0_44:
	setp.ne.s32 	%p31, %r14, 0;
	barrier.sync 	0;
	@%p31 bra 	$L__BB0_46;
	ld.volatile.global.u64 	%rd81, [globalBufferData];
	{ // callseq 5, 0
	.param .b64 param0;
	st.param.b64 	[param0], %rd81;
	call.uni 
	free, 
	(
	param0
	);
	} // callseq 5
$L__BB0_46:
	ret;

}


// ===== COMPILED SASS (sm_100) =====

	.target	sm_100

	.elftype	@"ET_EXEC"


//--------------------- .note.nv.tkinfo           --------------------------
	.section	.note.nv.tkinfo,"",@"SHT_NOTE"
	.sectionflags	@"SHF_NOTE_NV_TKINFO"
	.tkinfo
        /*0018*/ 	.word	0x00000002
        /*0030*/ 	.string	""
        /*0030*/ 	.string	"ptxas"
        /*0030*/ 	.string	"Cuda compilation tools, release 13.0, V13.0.88"
        /*0030*/ 	.string	"Build cuda_13.0.r13.0/compiler.36424714_0"
        /*0030*/ 	.string	"-arch sm_100 -m 64 "



//--------------------- .note.nv.cuinfo           --------------------------
	.section	.note.nv.cuinfo,"",@"SHT_NOTE"
	.sectionflags	@"SHF_NOTE_NV_CUINFO"
        /*0018*/ 	.short	0x0002
        /*001a*/ 	.short	0x0064
        /*001c*/ 	.short	0x0082
	.zero		2


//--------------------- .nv.info                  --------------------------
	.section	.nv.info,"",@"SHT_CUDA_INFO"
	.align	4


	//----- nvinfo : EIATTR_REGCOUNT
	.align		4
        /*0000*/ 	.byte	0x04, 0x2f
        /*0002*/ 	.short	(.L_7 - .L_6)
	.align		4
.L_6:
        /*0004*/ 	.word	index@(_Z21kernelBenchmarkDevicemPcS_i)
        /*0008*/ 	.word	0x0000001c


	//----- nvinfo : EIATTR_FRAME_SIZE
	.align		4
.L_7:
        /*000c*/ 	.byte	0x04, 0x11
        /*000e*/ 	.short	(.L_9 - .L_8)
	.align		4
.L_8:
        /*0010*/ 	.word	index@($__internal_0_$__cuda_sm20_div_rn_f64_full)
        /*0014*/ 	.word	0x00000018


	//----- nvinfo : EIATTR_FRAME_SIZE
	.align		4
.L_9:
        /*0018*/ 	.byte	0x04, 0x11
        /*001a*/ 	.short	(.L_11 - .L_10)
	.align		4
.L_10:
        /*001c*/ 	.word	index@(_Z21kernelBenchmarkDevicemPcS_i)
        /*0020*/ 	.word	0x00000018


	//----- nvinfo : EIATTR_MIN_STACK_SIZE
	.align		4
.L_11:
        /*0024*/ 	.byte	0x04, 0x12
        /*0026*/ 	.short	(.L_13 - .L_12)
	.align		4
.L_12:
        /*0028*/ 	.word	index@(_Z21kernelBenchmarkDevicemPcS_i)
        /*002c*/ 	.word	0x00000018
.L_13:


//--------------------- .nv.compat                --------------------------
	.section	.nv.compat,"",@"SHT_CUDA_COMPAT_INFO"
	.align	4
        /*0000*/ 	.byte	0x02, 0x09, 0x00, 0x00, 0x02, 0x02, 0x01, 0x00, 0x02, 0x05, 0x05, 0x00, 0x03, 0x07, 0x01, 0x01
        /*0010*/ 	.byte	0x02, 0x03, 0x00, 0x00, 0x02, 0x06, 0x01, 0x00, 0x04, 0x0b, 0x08, 0x00, 0x01, 0x00, 0x00, 0x00
        /*0020*/ 	.byte	0x00, 0x00, 0x00, 0x00


//--------------------- .nv.info._Z21kernelBenchmarkDevicemPcS_i --------------------------
	.section	.nv.info._Z21kernelBenchmarkDevicemPcS_i,"",@"SHT_CUDA_INFO"
	.sectionflags	@""
	.align	4


	//----- nvinfo : EIATTR_CUDA_API_VERSION
	.align		4
        /*0000*/ 	.byte	0x04, 0x37
        /*0002*/ 	.short	(.L_15 - .L_14)
.L_14:
        /*0004*/ 	.word	0x00000082


	//----- nvinfo : EIATTR_KPARAM_INFO
	.align		4
.L_15:
        /*0008*/ 	.byte	0x04, 0x17
        /*000a*/ 	.short	(.L_17 - .L_16)
.L_16:
        /*000c*/ 	.word	0x00000000
        /*0010*/ 	.short	0x0003
        /*0012*/ 	.short	0x0018
        /*0014*/ 	.byte	0x00, 0xf0, 0x11, 0x00


	//----- nvinfo : EIATTR_KPARAM_INFO
	.align		4
.L_17:
        /*0018*/ 	.byte	0x04, 0x17
        /*001a*/ 	.short	(.L_19 - .L_18)
.L_18:
        /*001c*/ 	.word	0x00000000
        /*0020*/ 	.short	0x0002
        /*0022*/ 	.short	0x0010
        /*0024*/ 	.byte	0x00, 0xf5, 0x21, 0x00


	//----- nvinfo : EIATTR_KPARAM_INFO
	.align		4
.L_19:
        /*0028*/ 	.byte	0x04, 0x17
        /*002a*/ 	.short	(.L_21 - .L_20)
.L_20:
        /*002c*/ 	.word	0x00000000
        /*0030*/ 	.short	0x0001
        /*0032*/ 	.short	0x0008
        /*0034*/ 	.byte	0x00, 0xf5, 0x21, 0x00


	//----- nvinfo : EIATTR_KPARAM_INFO
	.align		4
.L_21:
        /*0038*/ 	.byte	0x04, 0x17
        /*003a*/ 	.short	(.L_23 - .L_22)
.L_22:
        /*003c*/ 	.word	0x00000000
        /*0040*/ 	.short	0x0000
        /*0042*/ 	.short	0x0000
        /*0044*/ 	.byte	0x00, 0xf0, 0x21, 0x00


	//----- nvinfo : EIATTR_SPARSE_MMA_MASK
	.align		4
.L_23:
        /*0048*/ 	.byte	0x03, 0x50
        /*004a*/ 	.short	0x0000


	//----- nvinfo : EIATTR_MAXREG_COUNT
	.align		4
        /*004c*/ 	.byte	0x03, 0x1b
        /*004e*/ 	.short	0x00ff


	//----- nvinfo : EIATTR_NUM_BARRIERS
	.align		4
        /*0050*/ 	.byte	0x02, 0x4c
        /*0052*/ 	.byte	0x01
	.zero		1


	//----- nvinfo : EIATTR_EXTERNS
	.align		4
        /*0054*/ 	.byte	0x04, 0x0f
        /*0056*/ 	.short	(.L_25 - .L_24)


	//   ....[0]....
	.align		4
.L_24:
        /*0058*/ 	.word	index@(malloc)


	//   ....[1]....
	.align		4
        /*005c*/ 	.word	index@(vprintf)


	//   ....[2]....
	.align		4
        /*0060*/ 	.word	index@(free)


	//   ....[3]....
	.align		4
        /*0064*/ 	.word	index@(__assertfail)


	//----- nvinfo : EIATTR_MERCURY_ISA_VERSION
	.align		4
.L_25:
        /*0068*/ 	.byte	0x03, 0x5f
        /*006a*/ 	.short	0x0101


	//----- nvinfo : EIATTR_INT_WARP_WIDE_INSTR_OFFSETS
	.align		4
        /*006c*/ 	.byte	0x04, 0x31
        /*006e*/ 	.short	(.L_27 - .L_26)


	//   ....[0]....
.L_26:
        /*0070*/ 	.word	0x00000570


	//   ....[1]....
        /*0074*/ 	.word	0x000006f0


	//   ....[2]....
        /*0078*/ 	.word	0x00001f60


	//   ....[3]....
        /*007c*/ 	.word	0x000020e0


	//----- nvinfo : EIATTR_COOP_GROUP_MASK_REGIDS
	.align		4
.L_27:
        /*0080*/ 	.byte	0x04, 0x29
        /*0082*/ 	.short	(.L_29 - .L_28)


	//   ....[0]....
.L_28:
        /*0084*/ 	.word	0xffffffff


	//   ....[1]....
        /*0088*/ 	.word	0xffffffff


	//   ....[2]....
        /*008c*/ 	.word	0xffffffff


	//   ....[3]....
        /*0090*/ 	.word	0xffffffff


	//   ....[4]....
        /*0094*/ 	.word	0x0500000f


	//   ....[5]....
        /*0098*/ 	.word	0x0500000f


	//   ....[6]....
        /*009c*/ 	.word	0x0500000f


	//   ....[7]....
        /*00a0*/ 	.word	0x0500000f


	//----- nvinfo : EIATTR_COOP_GROUP_INSTR_OFFSETS
	.align		4
.L_29:
        /*00a4*/ 	.byte	0x04, 0x28
        /*00a6*/ 	.short	(.L_31 - .L_30)


	//   ....[0]....
.L_30:
        /*00a8*/ 	.word	0x00000500


	//   ....[1]....
        /*00ac*/ 	.word	0x000007a0


	//   ....[2]....
        /*00b0*/ 	.word	0x00001f00


	//   ....[3]....
        /*00b4*/ 	.word	0x00002190


	//   ....[4]....
        /*00b8*/ 	.word	0x00002280


	//   ....[5]....
        /*00bc*/ 	.word	0x00002330


	//   ....[6]....
        /*00c0*/ 	.word	0x000023f0


	//   ....[7]....
        /*00c4*/ 	.word	0x000024b0


	//----- nvinfo : EIATTR_VRC_CTA_INIT_COUNT
	.align		4
.L_31:
        /*00c8*/ 	.byte	0x02, 0x4a
	.zero		1
	.zero		1


	//----- nvinfo : EIATTR_SYSCALL_OFFSETS
	.align		4
        /*00cc*/ 	.byte	0x04, 0x46
        /*00ce*/ 	.short	(.L_33 - .L_32)


	//   ....[0]....
.L_32:
        /*00d0*/ 	.word	0x00000250


	//   ....[1]....
        /*00d4*/ 	.word	0x000003b0


	//   ....[2]....
        /*00d8*/ 	.word	0x000008f0


	//   ....[3]....
        /*00dc*/ 	.word	0x00001c70


	//   ....[4]....
        /*00e0*/ 	.word	0x00001dd0


	//   ....[5]....
        /*00e4*/ 	.word	0x00002200


	//----- nvinfo : EIATTR_EXIT_INSTR_OFFSETS
	.align		4
.L_33:
        /*00e8*/ 	.byte	0x04, 0x1c
        /*00ea*/ 	.short	(.L_35 - .L_34)


	//   ....[0]....
.L_34:
        /*00ec*/ 	.word	0x000021a0


	//   ....[1]....
        /*00f0*/ 	.word	0x00002210


	//----- nvinfo : EIATTR_CRS_STACK_SIZE
	.align		4
.L_35:
        /*00f4*/ 	.byte	0x04, 0x1e
        /*00f6*/ 	.short	(.L_37 - .L_36)
.L_36:
        /*00f8*/ 	.word	0x00000000


	//----- nvinfo : EIATTR_CBANK_PARAM_SIZE
	.align		4
.L_37:
        /*00fc*/ 	.byte	0x03, 0x19
        /*00fe*/ 	.short	0x001c


	//----- nvinfo : EIATTR_PARAM_CBANK
	.align		4
        /*0100*/ 	.byte	0x04, 0x0a
        /*0102*/ 	.short	(.L_39 - .L_38)
	.align		4
.L_38:
        /*0104*/ 	.word	index@(.nv.constant0._Z21kernelBenchmarkDevicemPcS_i)
        /*0108*/ 	.short	0x0380
        /*010a*/ 	.short	0x001c


	//----- nvinfo : EIATTR_SW_WAR
	.align		4
.L_39:
        /*010c*/ 	.byte	0x04, 0x36
        /*010e*/ 	.short	(.L_41 - .L_40)
.L_40:
        /*0110*/ 	.word	0x00000008
.L_41:


//--------------------- .nv.callgraph             --------------------------
	.section	.nv.callgraph,"",@"SHT_CUDA_CALLGRAPH"
	.align	4
	.sectionentsize	8
	.align		4
        /*0000*/ 	.word	0x00000000
	.align		4
        /*0004*/ 	.word	0xffffffff
	.align		4
        /*0008*/ 	.word	index@(_Z21kernelBenchmarkDevicemPcS_i)
	.align		4
        /*000c*/ 	.word	index@(free)
	.align		4
        /*0010*/ 	.word	index@(_Z21kernelBenchmarkDevicemPcS_i)
	.align		4
        /*0014*/ 	.word	index@(vprintf)
	.align		4
        /*0018*/ 	.word	index@(_Z21kernelBenchmarkDevicemPcS_i)
	.align		4
        /*001c*/ 	.word	index@(__assertfail)
	.align		4
        /*0020*/ 	.word	index@(_Z21kernelBenchmarkDevicemPcS_i)
	.align		4
        /*0024*/ 	.word	index@(malloc)
	.align		4
        /*0028*/ 	.word	0x00000000
	.align		4
        /*002c*/ 	.word	0xfffffffe
	.align		4
        /*0030*/ 	.word	0x00000000
	.align		4
        /*0034*/ 	.word	0xfffffffd
	.align		4
        /*0038*/ 	.word	0x00000000
	.align		4
        /*003c*/ 	.word	0xfffffffc


//--------------------- .nv.constant4             --------------------------
	.section	.nv.constant4,"a",@progbits
	.align	8
	.align		8
.nv.constant4:
        /*0000*/ 	.dword	malloc
	.align		8
        /*0008*/ 	.dword	vprintf
	.align		8
        /*0010*/ 	.dword	free
	.align		8
        /*0018*/ 	.dword	__assertfail
	.align		8
        /*0020*/ 	.dword	globalBufferData
	.align		8
        /*0028*/ 	.dword	globalBufferOwner
	.align		8
        /*0030*/ 	.dword	__unnamed_1
	.align		8
        /*0038*/ 	.dword	$str
	.align		8
        /*0040*/ 	.dword	$str$1
	.align		8
        /*0048*/ 	.dword	$str$2


//--------------------- .text._Z21kernelBenchmarkDevicemPcS_i --------------------------
	.section	.text._Z21kernelBenchmarkDevicemPcS_i,"ax",@progbits
	.align	128
        .global         _Z21kernelBenchmarkDevicemPcS_i
        .type           _Z21kernelBenchmarkDevicemPcS_i,@function
        .size           _Z21kernelBenchmarkDevicemPcS_i,(.L_x_67 - _Z21kernelBenchmarkDevicemPcS_i)
        .other          _Z21kernelBenchmarkDevicemPcS_i,@"STO_CUDA_ENTRY STV_DEFAULT"
_Z21kernelBenchmarkDevicemPcS_i:
.text._Z21kernelBenchmarkDevicemPcS_i:
[----:B------:R-:W0:Y:S01]  /*0000*/  LDC R1, c[0x0][0x37c] ;  /* 0x0000df00ff017b82 */ /* 0x000e220000000800 */
[----:B------:R-:W1:Y:S07]  /*0010*/  S2R R19, SR_TID.Y ;  /* 0x0000000000137919 */ /* 0x000e6e0000002200 */
[----:B------:R-:W2:Y:S01]  /*0020*/  S2UR UR39, SR_CTAID.Z ;  /* 0x00000000002779c3 */ /* 0x000ea20000002700 */
[----:B------:R-:W3:Y:S01]  /*0030*/  LDCU UR7, c[0x0][0x2fc] ;  /* 0x00005f80ff0777ac */ /* 0x000ee20008000800 */
[----:B0-----:R-:W-:Y:S01]  /*0040*/  VIADD R1, R1, 0xffffffe8 ;  /* 0xffffffe801017836 */ /* 0x001fe20000000000 */
[----:B------:R-:W1:Y:S01]  /*0050*/  S2R R2, SR_TID.Z ;  /* 0x0000000000027919 */ /* 0x000e620000002300 */
[----:B------:R-:W-:Y:S01]  /*0060*/  BSSY.RECONVERGENT B6, `(.L_x_0) ;  /* 0x0000036000067945 */ /* 0x000fe20003800200 */
[----:B------:R-:W0:Y:S01]  /*0070*/  LDCU UR40, c[0x0][0x370] ;  /* 0x00006e00ff2877ac */ /* 0x000e220008000800 */
[----:B------:R-:W4:Y:S02]  /*0080*/  S2R R0, SR_TID.X ;  /* 0x0000000000007919 */ /* 0x000f240000002100 */
[----:B------:R-:W5:Y:S01]  /*0090*/  S2UR UR41, SR_CTAID.Y ;  /* 0x00000000002979c3 */ /* 0x000f620000002600 */
[----:B------:R-:W2:Y:S01]  /*00a0*/  LDCU UR42, c[0x0][0x374] ;  /* 0x00006e80ff2a77ac */ /* 0x000ea20008000800 */
[----:B------:R-:W3:Y:S06]  /*00b0*/  LDCU UR8, c[0x0][0x360] ;  /* 0x00006c00ff0877ac */ /* 0x000eec0008000800 */
[----:B------:R-:W0:Y:S01]  /*00c0*/  S2UR UR38, SR_CTAID.X ;  /* 0x00000000002679c3 */ /* 0x000e220000002500 */
[----:B------:R-:W3:Y:S01]  /*00d0*/  LDCU UR9, c[0x0][0x364] ;  /* 0x00006c80ff0977ac */ /* 0x000ee20008000800 */
[----:B------:R-:W1:Y:S06]  /*00e0*/  LDCU UR6, c[0x0][0x2f8] ;  /* 0x00005f00ff0677ac */ /* 0x000e6c0008000800 */
[----:B------:R-:W4:Y:S01]  /*00f0*/  LDC R22, c[0x0][0x368] ;  /* 0x0000da00ff167b82 */ /* 0x000f220000000800 */
[----:B------:R-:W4:Y:S01]  /*0100*/  LDCU.64 UR36, c[0x0][0x358] ;  /* 0x00006b00ff2477ac */ /* 0x000f220008000a00 */
[----:B--2---:R-:W-:-:S04]  /*0110*/  UIMAD UR4, UR39, UR42, URZ ;  /* 0x0000002a270472a4 */ /* 0x004fc8000f8e02ff */
[----:B-----5:R-:W-:Y:S02]  /*0120*/  UIADD3 UR4, UPT, UPT, UR4, UR41, URZ ;  /* 0x0000002904047290 */ /* 0x020fe4000fffe0ff */
[----:B---3--:R-:W-:Y:S02]  /*0130*/  UIMAD UR5, UR8, UR9, URZ ;  /* 0x00000009080572a4 */ /* 0x008fe4000f8e02ff */
[----:B-1----:R-:W-:Y:S01]  /*0140*/  IMAD R19, R2, UR9, R19 ;  /* 0x0000000902137c24 */ /* 0x002fe2000f8e0213 */
[----:B------:R-:W-:Y:S01]  /*0150*/  IADD3 R16, P1, PT, R1, UR6, RZ ;  /* 0x0000000601107c10 */ /* 0x000fe2000ff3e0ff */
[----:B0-----:R-:W-:Y:S02]  /*0160*/  UIMAD UR4, UR4, UR40, UR38 ;  /* 0x00000028040472a4 */ /* 0x001fe4000f8e0226 */
[----:B----4-:R-:W-:Y:S02]  /*0170*/  IMAD R19, R19, UR8, R0 ;  /* 0x0000000813137c24 */ /* 0x010fe4000f8e0200 */
[----:B------:R-:W-:-:S02]  /*0180*/  IMAD.X R17, RZ, RZ, UR7, P1 ;  /* 0x00000007ff117e24 */ /* 0x000fc400088e06ff */
[----:B------:R-:W-:-:S04]  /*0190*/  IMAD R22, R22, UR5, RZ ;  /* 0x0000000516167c24 */ /* 0x000fc8000f8e02ff */
[----:B------:R-:W-:-:S05]  /*01a0*/  IMAD R18, R22, UR4, R19 ;  /* 0x0000000416127c24 */ /* 0x000fca000f8e0213 */
[----:B------:R-:W-:-:S13]  /*01b0*/  ISETP.NE.AND P0, PT, R18, RZ, PT ;  /* 0x000000ff1200720c */ /* 0x000fda0003f05270 */
[----:B------:R-:W-:Y:S05]  /*01c0*/  @P0 BRA `(.L_x_1) ;  /* 0x00000000007c0947 */ /* 0x000fea0003800000 */
[----:B------:R-:W0:Y:S01]  /*01d0*/  LDC.64 R2, c[0x4][0x28] ;  /* 0x01000a00ff027b82 */ /* 0x000e220000000a00 */
[----:B------:R-:W-:Y:S01]  /*01e0*/  MOV R0, 0x0 ;  /* 0x0000000000007802 */ /* 0x000fe20000000f00 */
[----:B------:R-:W1:Y:S06]  /*01f0*/  LDCU.64 UR4, c[0x0][0x380] ;  /* 0x00007000ff0477ac */ /* 0x000e6c0008000a00 */
[----:B------:R2:W3:Y:S01]  /*0200*/  LDC.64 R6, c[0x4][R0] ;  /* 0x0100000000067b82 */ /* 0x0004e20000000a00 */
[----:B-1----:R-:W-:Y:S02]  /*0210*/  IMAD.U32 R4, RZ, RZ, UR4 ;  /* 0x00000004ff047e24 */ /* 0x002fe4000f8e00ff */
[----:B------:R-:W-:Y:S01]  /*0220*/  IMAD.U32 R5, RZ, RZ, UR5 ;  /* 0x00000005ff057e24 */ /* 0x000fe2000f8e00ff */
[----:B0-----:R2:W-:Y:S06]  /*0230*/  STG.E.STRONG.SYS desc[UR36][R2.64], RZ ;  /* 0x000000ff02007986 */ /* 0x0015ec000c115924 */
[----:B------:R-:W-:-:S07]  /*0240*/  LEPC R20, `(.L_x_2) ;  /* 0x000000001014794e */ /* 0x000fce0000000000 */
[----:B--23--:R-:W-:Y:S05]  /*0250*/  CALL.ABS.NOINC R6 ;  /* 0x0000000006007343 */ /* 0x00cfea0003c00000 */
.L_x_2:
[----:B------:R-:W0:Y:S02]  /*0260*/  LDC.64 R2, c[0x4][0x20] ;  /* 0x01000800ff027b82 */ /* 0x000e240000000a00 */
[----:B0-----:R0:W-:Y:S04]  /*0270*/  STG.E.64.STRONG.SYS desc[UR36][R2.64], R4 ;  /* 0x0000000402007986 */ /* 0x0011e8000c115b24 */
[----:B------:R-:W2:Y:S02]  /*0280*/  LDG.E.64.STRONG.SYS R6, desc[UR36][R2.64] ;  /* 0x0000002402067981 */ /* 0x000ea4000c1f5b00 */
[----:B--2---:R-:W-:-:S04]  /*0290*/  ISETP.NE.U32.AND P0, PT, R6, RZ, PT ;  /* 0x000000ff0600720c */ /* 0x004fc80003f05070 */
[----:B------:R-:W-:-:S13]  /*02a0*/  ISETP.NE.AND.EX P0, PT, R7, RZ, PT, P0 ;  /* 0x000000ff0700720c */ /* 0x000fda0003f05300 */
[----:B0-----:R-:W-:Y:S05]  /*02b0*/  @P0 BRA `(.L_x_1) ;  /* 0x0000000000400947 */ /* 0x001fea0003800000 */
[----:B------:R-:W-:Y:S01]  /*02c0*/  MOV R2, 0x18 ;  /* 0x0000001800027802 */ /* 0x000fe20000000f00 */
[----:B------:R-:W0:Y:S01]  /*02d0*/  LDCU.64 UR4, c[0x4][0x38] ;  /* 0x01000700ff0477ac */ /* 0x000e220008000a00 */
[----:B------:R-:W-:Y:S02]  /*02e0*/  IMAD.MOV.U32 R8, RZ, RZ, 0x37 ;  /* 0x00000037ff087424 */ /* 0x000fe400078e00ff */
[----:B------:R-:W-:Y:S01]  /*02f0*/  IMAD.MOV.U32 R12, RZ, RZ, 0x1 ;  /* 0x00000001ff0c7424 */ /* 0x000fe200078e00ff */
[----:B------:R-:W1:Y:S01]  /*0300*/  LDCU.64 UR6, c[0x4][0x40] ;  /* 0x01000800ff0677ac */ /* 0x000e620008000a00 */
[----:B------:R-:W2:Y:S01]  /*0310*/  LDC.64 R2, c[0x4][R2] ;  /* 0x0100000002027b82 */ /* 0x000ea20000000a00 */
[----:B------:R-:W-:Y:S01]  /*0320*/  IMAD.MOV.U32 R13, RZ, RZ, RZ ;  /* 0x000000ffff0d7224 */ /* 0x000fe200078e00ff */
[----:B------:R-:W3:Y:S01]  /*0330*/  LDCU.64 UR8, c[0x4][0x30] ;  /* 0x01000600ff0877ac */ /* 0x000ee20008000a00 */
[----:B0-----:R-:W-:Y:S02]  /*0340*/  IMAD.U32 R4, RZ, RZ, UR4 ;  /* 0x00000004ff047e24 */ /* 0x001fe4000f8e00ff */
[----:B------:R-:W-:-:S02]  /*0350*/  IMAD.U32 R5, RZ, RZ, UR5 ;  /* 0x00000005ff057e24 */ /* 0x000fc4000f8e00ff */
[----:B-1----:R-:W-:Y:S02]  /*0360*/  IMAD.U32 R6, RZ, RZ, UR6 ;  /* 0x00000006ff067e24 */ /* 0x002fe4000f8e00ff */
[----:B------:R-:W-:Y:S02]  /*0370*/  IMAD.U32 R7, RZ, RZ, UR7 ;  /* 0x00000007ff077e24 */ /* 0x000fe4000f8e00ff */
[----:B---3--:R-:W-:Y:S02]  /*0380*/  IMAD.U32 R10, RZ, RZ, UR8 ;  /* 0x00000008ff0a7e24 */ /* 0x008fe4000f8e00ff */
[----:B------:R-:W-:-:S07]  /*0390*/  IMAD.U32 R11, RZ, RZ, UR9 ;  /* 0x00000009ff0b7e24 */ /* 0x000fce000f8e00ff */
[----:B------:R-:W-:-:S07]  /*03a0*/  LEPC R20, `(.L_x_1) ;  /* 0x000000001014794e */ /* 0x000fce0000000000 */
[----:B--2---:R-:W-:Y:S05]  /*03b0*/  CALL.ABS.NOINC R2 ;  /* 0x0000000002007343 */ /* 0x004fea0003c00000 */
.L_x_1:
[----:B------:R-:W-:Y:S05]  /*03c0*/  BSYNC.RECONVERGENT B6 ;  /* 0x0000000000067941 */ /* 0x000fea0003800200 */
.L_x_0:
[----:B------:R-:W-:-:S05]  /*03d0*/  CS2R.32 R3, SR_CgaSize ;  /* 0x0000000000037805 */ /* 0x000fca0000008a00 */
[----:B------:R-:W-:-:S05]  /*03e0*/  IMAD R3, R3, -0xa0, RZ ;  /* 0xffffff6003037824 */ /* 0x000fca00078e02ff */
[----:B------:R-:W-:-:S14]  /*03f0*/  R2UR UR4, R3 ;  /* 0x00000000030472ca */ /* 0x000fdc00000e0000 */
[----:B------:R-:W0:Y:S01]  /*0400*/  LDCU UR4, c[0x0][UR4+0x258] ;  /* 0x00004b00040477ac */ /* 0x000e220008000800 */
[----:B------:R-:W-:-:S05]  /*0410*/  CS2R.32 R3, SR_CgaSize ;  /* 0x0000000000037805 */ /* 0x000fca0000008a00 */
[----:B------:R-:W-:-:S05]  /*0420*/  IMAD R3, R3, -0xa0, RZ ;  /* 0xffffff6003037824 */ /* 0x000fca00078e02ff */
[----:B------:R-:W-:-:S14]  /*0430*/  R2UR UR5, R3 ;  /* 0x00000000030572ca */ /* 0x000fdc00000e0000 */
[----:B------:R-:W1:Y:S01]  /*0440*/  LDCU UR5, c[0x0][UR5+0x254] ;  /* 0x00004a80050577ac */ /* 0x000e620008000800 */
[----:B0-----:R-:W-:Y:S02]  /*0450*/  UISETP.NE.U32.AND UP0, UPT, UR4, URZ, UPT ;  /* 0x000000ff0400728c */ /* 0x001fe4000bf05070 */
[----:B------:R-:W-:Y:S02]  /*0460*/  IMAD.U32 R2, RZ, RZ, UR4 ;  /* 0x00000004ff027e24 */ /* 0x000fe4000f8e00ff */
[----:B-1----:R-:W-:Y:S02]  /*0470*/  UISETP.NE.AND.EX UP0, UPT, UR5, URZ, UPT, UP0 ;  /* 0x000000ff0500728c */ /* 0x002fe4000bf05300 */
[----:B------:R-:W-:-:S07]  /*0480*/  IMAD.U32 R3, RZ, RZ, UR5 ;  /* 0x00000005ff037e24 */ /* 0x000fce000f8e00ff */
[----:B------:R-:W-:Y:S05]  /*0490*/  BRA.U UP0, `(.L_x_3) ;  /* 0x0000000100047547 */ /* 0x000fea000b800000 */
[----:B------:R-:W-:Y:S05]  /*04a0*/  BPT.TRAP 0x1 ;  /* 0x000000040000795c */ /* 0x000fea0000300000 */
.L_x_3:
[----:B------:R-:W0:Y:S01]  /*04b0*/  S2R R0, SR_TID.Y ;  /* 0x0000000000007919 */ /* 0x000e220000002200 */
[----:B------:R-:W-:Y:S01]  /*04c0*/  UMOV UR4, 0xffffffff ;  /* 0xffffffff00047882 */ /* 0x000fe20000000000 */
[----:B------:R-:W1:Y:S01]  /*04d0*/  S2R R5, SR_TID.Z ;  /* 0x0000000000057919 */ /* 0x000e620000002300 */
[----:B------:R-:W2:Y:S01]  /*04e0*/  S2R R7, SR_TID.X ;  /* 0x0000000000077919 */ /* 0x000ea20000002100 */
[----:B------:R-:W-:Y:S05]  /*04f0*/  BRA.DIV UR4, `(.L_x_4) ;  /* 0x0000001e04487947 */ /* 0x000fea000b800000 */
[----:B------:R-:W-:Y:S06]  /*0500*/  BAR.SYNC.DEFER_BLOCKING 0x0 ;  /* 0x0000000000007b1d */ /* 0x000fec0000010000 */
.L_x_51:
[----:B0-2---:R-:W-:Y:S01]  /*0510*/  IMAD.IADD R0, R7, 0x1, R0 ;  /* 0x0000000107007824 */ /* 0x005fe200078e0200 */
[----:B------:R-:W-:Y:S04]  /*0520*/  BSSY B0, `(.L_x_5) ;  /* 0x0000025000007945 */ /* 0x000fe80003800000 */
[----:B-1----:R-:W-:-:S13]  /*0530*/  LOP3.LUT P0, RZ, R0, RZ, R5, 0xfa, !PT ;  /* 0x000000ff00ff7212 */ /* 0x002fda000780fa05 */
[----:B------:R-:W-:Y:S05]  /*0540*/  @P0 BRA `(.L_x_6) ;  /* 0x0000000000880947 */ /* 0x000fea0003800000 */
[----:B------:R-:W0:Y:S01]  /*0550*/  S2R R5, SR_LANEID ;  /* 0x0000000000057919 */ /* 0x000e220000000000 */
[----:B------:R-:W1:Y:S01]  /*0560*/  LDCU UR4, c[0x0][0x378] ;  /* 0x00006f00ff0477ac */ /* 0x000e620008000800 */
[----:B------:R-:W-:Y:S01]  /*0570*/  VOTEU.ANY UR7, UPT, PT ;  /* 0x0000000000077886 */ /* 0x000fe200038e0100 */
[----:B------:R-:W-:Y:S01]  /*0580*/  UIADD3 UR5, UPT, UPT, URZ, -UR40, URZ ;  /* 0x80000028ff057290 */ /* 0x000fe2000fffe0ff */
[----:B------:R-:W0:Y:S01]  /*0590*/  FLO.U32 R4, UR7 ;  /* 0x0000000700047d00 */ /* 0x000e2200080e0000 */
[----:B------:R-:W-:Y:S02]  /*05a0*/  UIADD3 UR6, UPT, UPT, UR38, UR41, URZ ;  /* 0x0000002926067290 */ /* 0x000fe4000fffe0ff */
[----:B------:R-:W-:Y:S02]  /*05b0*/  UIADD3 UR8, UPT, UPT, -UR39, URZ, URZ ;  /* 0x000000ff27087290 */ /* 0x000fe4000fffe1ff */
[----:B------:R-:W-:Y:S02]  /*05c0*/  UIMAD UR5, UR5, UR42, URZ ;  /* 0x0000002a050572a4 */ /* 0x000fe4000f8e02ff */
[----:B------:R-:W-:Y:S01]  /*05d0*/  UISETP.NE.AND UP0, UPT, UR6, UR8, UPT ;  /* 0x000000080600728c */ /* 0x000fe2000bf05270 */
[----:B------:R-:W2:Y:S01]  /*05e0*/  POPC R0, UR7 ;  /* 0x0000000700007d09 */ /* 0x000ea20008000000 */
[----:B-1----:R-:W-:-:S04]  /*05f0*/  UIMAD UR4, UR4, UR5, -0x7fffffff ;  /* 0x80000001040474a4 */ /* 0x002fc8000f8e0205 */
[----:B------:R-:W-:Y:S01]  /*0600*/  USEL UR4, UR4, 0x1, !UP0 ;  /* 0x0000000104047887 */ /* 0x000fe2000c000000 */
[----:B0-----:R-:W-:-:S05]  /*0610*/  ISETP.EQ.U32.AND P0, PT, R4, R5, PT ;  /* 0x000000050400720c */ /* 0x001fca0003f02070 */
[----:B--2---:R-:W-:-:S08]  /*0620*/  IMAD R5, R0, UR4, RZ ;  /* 0x0000000400057c24 */ /* 0x004fd0000f8e02ff */
[----:B------:R-:W-:Y:S01]  /*0630*/  @!PT LDS RZ, [RZ] ;  /* 0x00000000fffff984 */ /* 0x000fe20000000800 */
[----:B------:R-:W-:Y:S01]  /*0640*/  @!PT LDS RZ, [RZ] ;  /* 0x00000000fffff984 */ /* 0x000fe20000000800 */
[----:B------:R-:W-:Y:S01]  /*0650*/  @!PT LDS RZ, [RZ] ;  /* 0x00000000fffff984 */ /* 0x000fe20000000800 */
[----:B------:R-:W-:Y:S01]  /*0660*/  @!PT LDS RZ, [RZ] ;  /* 0x00000000fffff984 */ /* 0x000fe20000000800 */
[----:B------:R-:W-:-:S00]  /*0670*/  @P0 MEMBAR.ALL.CTA ;  /* 0x0000000000000992 */ /* 0x000fc00000008000 */
[----:B------:R-:W-:Y:S06]  /*0680*/  @P0 MEMBAR.ALL.GPU ;  /* 0x0000000000000992 */ /* 0x000fec000000a000 */
[----:B------:R-:W-:-:S00]  /*0690*/  @P0 ERRBAR ;  /* 0x00000000000009ab */ /* 0x000fc00000000000 */
[----:B------:R-:W-:Y:S06]  /*06a0*/  @P0 CGAERRBAR ;  /* 0x00000000000005ab */ /* 0x000fec0000000000 */
[----:B------:R-:W2:Y:S01]  /*06b0*/  @P0 ATOM.E.ADD.STRONG.GPU PT, R5, desc[UR36][R2.64+0x4], R5 ;  /* 0x800004050205098a */ /* 0x000ea200081ef124 */
[----:B------:R-:W0:Y:S02]  /*06c0*/  S2R R6, SR_LTMASK ;  /* 0x0000000000067919 */ /* 0x000e240000003900 */
[----:B0-----:R-:W-:-:S04]  /*06d0*/  LOP3.LUT R6, R6, UR7, RZ, 0xc0, !PT ;  /* 0x0000000706067c12 */ /* 0x001fc8000f8ec0ff */
[----:B------:R-:W0:Y:S01]  /*06e0*/  POPC R7, R6 ;  /* 0x0000000600077309 */ /* 0x000e220000000000 */
[----:B--2---:R-:W0:Y:S02]  /*06f0*/  SHFL.IDX PT, R0, R5, R4, 0x1f ;  /* 0x00001f0405007589 */ /* 0x004e2400000e0000 */
[----:B0-----:R-:W-:-:S07]  /*0700*/  IMAD R0, R7, UR4, R0 ;  /* 0x0000000407007c24 */ /* 0x001fce000f8e0200 */
.L_x_7:
[----:B------:R-:W2:Y:S04]  /*0710*/  LD.E.STRONG.GPU R5, desc[UR36][R2.64+0x4] ;  /* 0x0000042402057980 */ /* 0x000ea8000c10f900 */
[----:B--2---:R-:W-:Y:S01]  /*0720*/  CCTL.IVALL ;  /* 0x00000000ff00798f */ /* 0x004fe20002000000 */
[----:B------:R-:W-:Y:S05]  /*0730*/  YIELD ;  /* 0x0000000000007946 */ /* 0x000fea0003800000 */
[----:B------:R-:W-:-:S04]  /*0740*/  LOP3.LUT R5, R5, R0, RZ, 0x3c, !PT ;  /* 0x0000000005057212 */ /* 0x000fc800078e3cff */
[----:B------:R-:W-:-:S13]  /*0750*/  ISETP.GT.AND P0, PT, R5, -0x1, PT ;  /* 0xffffffff0500780c */ /* 0x000fda0003f04270 */
[----:B------:R-:W-:Y:S05]  /*0760*/  @P0 BRA `(.L_x_7) ;  /* 0xfffffffc00e80947 */ /* 0x000fea000383ffff */
.L_x_6:
[----:B------:R-:W-:Y:S05]  /*0770*/  BSYNC B0 ;  /* 0x0000000000007941 */ /* 0x000fea0003800000 */
.L_x_5:
[----:B------:R-:W-:-:S03]  /*0780*/  UMOV UR4, 0xffffffff ;  /* 0xffffffff00047882 */ /* 0x000fc60000000000 */
[----:B------:R-:W-:Y:S05]  /*0790*/  BRA.DIV UR4, `(.L_x_8) ;  /* 0x0000001a04c87947 */ /* 0x000fea000b800000 */
[----:B------:R-:W-:Y:S06]  /*07a0*/  BAR.SYNC.DEFER_BLOCKING 0x0 ;  /* 0x0000000000007b1d */ /* 0x000fec0000010000 */
.L_x_54:
[----:B------:R-:W0:Y:S02]  /*07b0*/  LDC.64 R2, c[0x4][0x20] ;  /* 0x01000800ff027b82 */ /* 0x000e240000000a00 */
[----:B0-----:R-:W2:Y:S02]  /*07c0*/  LDG.E.64.STRONG.SYS R2, desc[UR36][R2.64] ;  /* 0x0000002402027981 */ /* 0x001ea4000c1f5b00 */
[----:B--2---:R-:W-:-:S04]  /*07d0*/  ISETP.NE.U32.AND P0, PT, R2, RZ, PT ;  /* 0x000000ff0200720c */ /* 0x004fc80003f05070 */
[----:B------:R-:W-:-:S13]  /*07e0*/  ISETP.NE.AND.EX P0, PT, R3, RZ, PT, P0 ;  /* 0x000000ff0300720c */ /* 0x000fda0003f05300 */
[----:B------:R-:W-:Y:S05]  /*07f0*/  @P0 BRA `(.L_x_9) ;  /* 0x0000000000400947 */ /* 0x000fea0003800000 */
        /* <DEDUP_REMOVED lines=16> */
.L_x_9:
[----:B------:R-:W0:Y:S01]  /*0900*/  LDC.64 R4, c[0x0][0x388] ;  /* 0x0000e200ff047b82 */ /* 0x000e220000000a00 */
[----:B------:R-:W-:-:S13]  /*0910*/  ISETP.NE.AND P0, PT, R18, RZ, PT ;  /* 0x000000ff1200720c */ /* 0x000fda0003f05270 */
[----:B0-----:R-:W0:Y:S08]  /*0920*/  @P0 LDC R4, c[0x0][0x390] ;  /* 0x0000e400ff040b82 */ /* 0x001e300000000800 */
[----:B------:R-:W1:Y:S01]  /*0930*/  @P0 LDC R5, c[0x0][0x394] ;  /* 0x0000e500ff050b82 */ /* 0x000e620000000800 */
[----:B------:R-:W-:Y:S02]  /*0940*/  CS2R R2, SR_CLOCKLO ;  /* 0x0000000000027805 */ /* 0x000fe40000015000 */
[----:B------:R-:W-:Y:S01]  /*0950*/  LOP3.LUT R0, R18, 0x1, RZ, 0xc0, !PT ;  /* 0x0000000112007812 */ /* 0x000fe200078ec0ff */
[----:B------:R-:W-:Y:S03]  /*0960*/  BSSY B3, `(.L_x_10) ;  /* 0x00000a7000037945 */ /* 0x000fe60003800000 */
[----:B------:R-:W-:Y:S01]  /*0970*/  ISETP.NE.U32.AND P1, PT, R0, 0x1, PT ;  /* 0x000000010000780c */ /* 0x000fe20003f25070 */
[----:B------:R-:W-:-:S12]  /*0980*/  HFMA2 R0, -RZ, RZ, 0, 0 ;  /* 0x00000000ff007431 */ /* 0x000fd800000001ff */
.L_x_32:
[----:B------:R-:W-:Y:S01]  /*0990*/  ISETP.GT.U32.AND P0, PT, R18, 0x1, PT ;  /* 0x000000011200780c */ /* 0x000fe20003f04070 */
[----:B------:R-:W-:Y:S01]  /*09a0*/  VIADD R0, R0, 0x1 ;  /* 0x0000000100007836 */ /* 0x000fe20000000000 */
[----:B------:R-:W-:Y:S05]  /*09b0*/  YIELD ;  /* 0x0000000000007946 */ /* 0x000fea0003800000 */
[----:B------:R-:W-:Y:S01]  /*09c0*/  BSSY.RECONVERGENT B2, `(.L_x_11) ;  /* 0x000009f000027945 */ /* 0x000fe20003800200 */
[----:B------:R-:W-:-:S05]  /*09d0*/  ISETP.NE.AND P2, PT, R0, 0xa, PT ;  /* 0x0000000a0000780c */ /* 0x000fca0003f45270 */
[----:B--2345:R-:W-:Y:S08]  /*09e0*/  @P0 BRA `(.L_x_12) ;  /* 0x0000000800700947 */ /* 0x03cff00003800000 */
[----:B------:R-:W-:Y:S01]  /*09f0*/  BSSY.RECONVERGENT B1, `(.L_x_13) ;  /* 0x000004e000017945 */ /* 0x000fe20003800200 */
.L_x_21:
[----:B------:R-:W-:Y:S05]  /*0a00*/  YIELD ;  /* 0x0000000000007946 */ /* 0x000fea0003800000 */
[----:B------:R-:W-:Y:S04]  /*0a10*/  BSSY.RELIABLE B0, `(.L_x_14) ;  /* 0x000002c000007945 */ /* 0x000fe80003800100 */
[----:B------:R-:W-:Y:S05]  /*0a20*/  @!P1 BRA `(.L_x_15) ;  /* 0x0000000000949947 */ /* 0x000fea0003800000 */
[----:B------:R-:W2:Y:S02]  /*0a30*/  LDC.64 R6, c[0x4][0x28] ;  /* 0x01000a00ff067b82 */ /* 0x000ea40000000a00 */
[----:B--2---:R-:W2:Y:S02]  /*0a40*/  LDG.E.STRONG.SYS R8, desc[UR36][R6.64] ;  /* 0x0000002406087981 */ /* 0x004ea4000c1f5900 */
[----:B--2---:R-:W-:-:S13]  /*0a50*/  ISETP.NE.AND P0, PT, R8, RZ, PT ;  /* 0x000000ff0800720c */ /* 0x004fda0003f05270 */
[----:B------:R-:W-:Y:S05]  /*0a60*/  @!P0 BREAK.RELIABLE B0 ;  /* 0x0000000000008942 */ /* 0x000fea0003800100 */
[----:B------:R-:W-:Y:S05]  /*0a70*/  @P0 BRA `(.L_x_16) ;  /* 0x0000000000940947 */ /* 0x000fea0003800000 */
[----:B------:R-:W2:Y:S08]  /*0a80*/  LDC.64 R10, c[0x4][0x20] ;  /* 0x01000800ff0a7b82 */ /* 0x000eb00000000a00 */
[----:B------:R-:W3:Y:S01]  /*0a90*/  LDC.64 R8, c[0x0][0x380] ;  /* 0x0000e000ff087b82 */ /* 0x000ee20000000a00 */
[----:B--2---:R-:W5:Y:S01]  /*0aa0*/  LDG.E.64.STRONG.SYS R10, desc[UR36][R10.64] ;  /* 0x000000240a0a7981 */ /* 0x004f62000c1f5b00 */
[----:B------:R-:W-:Y:S01]  /*0ab0*/  IMAD.MOV.U32 R23, RZ, RZ, 0x1 ;  /* 0x00000001ff177424 */ /* 0x000fe200078e00ff */
[----:B---3--:R-:W-:-:S04]  /*0ac0*/  ISETP.NE.U32.AND P0, PT, R8, RZ, PT ;  /* 0x000000ff0800720c */ /* 0x008fc80003f05070 */
[----:B------:R-:W-:-:S13]  /*0ad0*/  ISETP.NE.AND.EX P0, PT, R9, RZ, PT, P0 ;  /* 0x000000ff0900720c */ /* 0x000fda0003f05300 */
[----:B------:R-:W-:Y:S05]  /*0ae0*/  @!P0 BRA `(.L_x_17) ;  /* 0x0000000000388947 */ /* 0x000fea0003800000 */
[----:B------:R-:W-:Y:S01]  /*0af0*/  BSSY.RECONVERGENT B4, `(.L_x_17) ;  /* 0x000000d000047945 */ /* 0x000fe20003800200 */
[----:B------:R-:W-:-:S07]  /*0b00*/  CS2R R20, SRZ ;  /* 0x0000000000147805 */ /* 0x000fce000001ff00 */
.L_x_18:
[----:B0-----:R-:W-:-:S05]  /*0b10*/  IADD3 R14, P0, PT, R21, R4, RZ ;  /* 0x00000004150e7210 */ /* 0x001fca0007f1e0ff */
[----:B-12---:R-:W-:-:S06]  /*0b20*/  IMAD.X R15, R20, 0x1, R5, P0 ;  /* 0x00000001140f7824 */ /* 0x006fcc00000e0605 */
[----:B------:R-:W2:Y:S01]  /*0b30*/  LDG.E.U8 R15, desc[UR36][R14.64] ;  /* 0x000000240e0f7981 */ /* 0x000ea2000c1e1100 */
[----:B-----5:R-:W-:-:S05]  /*0b40*/  IADD3 R12, P0, PT, R10, R21, RZ ;  /* 0x000000150a0c7210 */ /* 0x020fca0007f1e0ff */
[----:B------:R-:W-:Y:S01]  /*0b50*/  IMAD.X R13, R11, 0x1, R20, P0 ;  /* 0x000000010b0d7824 */ /* 0x000fe200000e0614 */
[----:B------:R-:W-:-:S05]  /*0b60*/  IADD3 R21, P0, PT, R21, 0x1, RZ ;  /* 0x0000000115157810 */ /* 0x000fca0007f1e0ff */
[----:B------:R-:W-:Y:S01]  /*0b70*/  IMAD.X R20, RZ, RZ, R20, P0 ;  /* 0x000000ffff147224 */ /* 0x000fe200000e0614 */
[----:B------:R-:W-:-:S04]  /*0b80*/  ISETP.GE.U32.AND P0, PT, R21, R8, PT ;  /* 0x000000081500720c */ /* 0x000fc80003f06070 */
[----:B------:R-:W-:Y:S01]  /*0b90*/  ISETP.GE.U32.AND.EX P0, PT, R20, R9, PT, P0 ;  /* 0x000000091400720c */ /* 0x000fe20003f06100 */
[----:B--2---:R2:W-:-:S12]  /*0ba0*/  ST.E.U8 desc[UR36][R12.64], R15 ;  /* 0x0000000f0c007985 */ /* 0x0045d8000c101124 */
[----:B------:R-:W-:Y:S05]  /*0bb0*/  @!P0 BRA `(.L_x_18) ;  /* 0xfffffffc00d48947 */ /* 0x000fea000383ffff */
[----:B------:R-:W-:Y:S05]  /*0bc0*/  BSYNC.RECONVERGENT B4 ;  /* 0x0000000000047941 */ /* 0x000fea0003800200 */
.L_x_17:
[----:B------:R-:W-:Y:S01]  /*0bd0*/  @!PT LDS RZ, [RZ] ;  /* 0x00000000fffff984 */ /* 0x000fe20000000800 */
[----:B------:R-:W-:Y:S01]  /*0be0*/  @!PT LDS RZ, [RZ] ;  /* 0x00000000fffff984 */ /* 0x000fe20000000800 */
[----:B------:R-:W-:Y:S01]  /*0bf0*/  @!PT LDS RZ, [RZ] ;  /* 0x00000000fffff984 */ /* 0x000fe20000000800 */
[----:B------:R-:W-:Y:S01]  /*0c00*/  @!PT LDS RZ, [RZ] ;  /* 0x00000000fffff984 */ /* 0x000fe20000000800 */
[----:B------:R-:W-:-:S00]  /*0c10*/  MEMBAR.ALL.CTA ;  /* 0x0000000000007992 */ /* 0x000fc00000008000 */
[----:B------:R-:W-:Y:S06]  /*0c20*/  MEMBAR.SC.GPU ;  /* 0x0000000000007992 */ /* 0x000fec0000002000 */
[----:B------:R-:W-:-:S00]  /*0c30*/  ERRBAR ;  /* 0x00000000000079ab */ /* 0x000fc00000000000 */
[----:B------:R-:W-:Y:S06]  /*0c40*/  CGAERRBAR ;  /* 0x00000000000075ab */ /* 0x000fec0000000000 */
[----:B------:R-:W-:Y:S04]  /*0c50*/  CCTL.IVALL ;  /* 0x00000000ff00798f */ /* 0x000fe80002000000 */
[----:B------:R3:W-:Y:S01]  /*0c60*/  STG.E.STRONG.SYS desc[UR36][R6.64], R23 ;  /* 0x0000001706007986 */ /* 0x0007e2000c115924 */
[----:B------:R-:W-:Y:S05]  /*0c70*/  BRA `(.L_x_19) ;  /* 0x0000000000947947 */ /* 0x000fea0003800000 */
.L_x_15:
[----:B------:R-:W2:Y:S02]  /*0c80*/  LDC.64 R14, c[0x4][0x28] ;  /* 0x01000a00ff0e7b82 */ /* 0x000ea40000000a00 */
[----:B--2---:R-:W2:Y:S02]  /*0c90*/  LDG.E.STRONG.SYS R6, desc[UR36][R14.64] ;  /* 0x000000240e067981 */ /* 0x004ea4000c1f5900 */
[----:B--2---:R-:W-:-:S13]  /*0ca0*/  ISETP.NE.AND P0, PT, R6, 0x1, PT ;  /* 0x000000010600780c */ /* 0x004fda0003f05270 */
[----:B------:R-:W-:Y:S05]  /*0cb0*/  @!P0 BREAK.RELIABLE B0 ;  /* 0x0000000000008942 */ /* 0x000fea0003800100 */
[----:B------:R-:W-:Y:S05]  /*0cc0*/  @!P0 BRA `(.L_x_20) ;  /* 0x0000000000088947 */ /* 0x000fea0003800000 */
.L_x_16:
[----:B------:R-:W-:Y:S05]  /*0cd0*/  BSYNC.RELIABLE B0 ;  /* 0x0000000000007941 */ /* 0x000fea0003800100 */
.L_x_14:
[----:B------:R-:W-:Y:S05]  /*0ce0*/  BRA `(.L_x_21) ;  /* 0xfffffffc00447947 */ /* 0x000fea000383ffff */
.L_x_20:
[----:B------:R-:W2:Y:S08]  /*0cf0*/  LDC.64 R8, c[0x4][0x20] ;  /* 0x01000800ff087b82 */ /* 0x000eb00000000a00 */
[----:B------:R-:W3:Y:S01]  /*0d00*/  LDC.64 R6, c[0x0][0x380] ;  /* 0x0000e000ff067b82 */ /* 0x000ee20000000a00 */
[----:B--2---:R-:W5:Y:S01]  /*0d10*/  LDG.E.64.STRONG.SYS R8, desc[UR36][R8.64] ;  /* 0x0000002408087981 */ /* 0x004f62000c1f5b00 */
[----:B---3--:R-:W-:-:S04]  /*0d20*/  ISETP.NE.U32.AND P0, PT, R6, RZ, PT ;  /* 0x000000ff0600720c */ /* 0x008fc80003f05070 */
[----:B------:R-:W-:-:S13]  /*0d30*/  ISETP.NE.AND.EX P0, PT, R7, RZ, PT, P0 ;  /* 0x000000ff0700720c */ /* 0x000fda0003f05300 */
[----:B------:R-:W-:Y:S05]  /*0d40*/  @!P0 BRA `(.L_x_22) ;  /* 0x0000000000388947 */ /* 0x000fea0003800000 */
[----:B------:R-:W-:Y:S01]  /*0d50*/  BSSY.RECONVERGENT B4, `(.L_x_22) ;  /* 0x000000d000047945 */ /* 0x000fe20003800200 */
[----:B------:R-:W-:-:S07]  /*0d60*/  CS2R R20, SRZ ;  /* 0x0000000000147805 */ /* 0x000fce000001ff00 */
.L_x_23:
[----:B-----5:R-:W-:-:S05]  /*0d70*/  IADD3 R12, P0, PT, R8, R21, RZ ;  /* 0x00000015080c7210 */ /* 0x020fca0007f1e0ff */
[----:B--2---:R-:W-:-:S06]  /*0d80*/  IMAD.X R13, R9, 0x1, R20, P0 ;  /* 0x00000001090d7824 */ /* 0x004fcc00000e0614 */
[----:B------:R-:W2:Y:S01]  /*0d90*/  LD.E.U8 R13, desc[UR36][R12.64] ;  /* 0x000000240c0d7980 */ /* 0x000ea2000c101100 */
[----:B0-----:R-:W-:-:S05]  /*0da0*/  IADD3 R10, P0, PT, R21, R4, RZ ;  /* 0x00000004150a7210 */ /* 0x001fca0007f1e0ff */
[----:B-1----:R-:W-:Y:S01]  /*0db0*/  IMAD.X R11, R20, 0x1, R5, P0 ;  /* 0x00000001140b7824 */ /* 0x002fe200000e0605 */
[----:B------:R-:W-:-:S05]  /*0dc0*/  IADD3 R21, P0, PT, R21, 0x1, RZ ;  /* 0x0000000115157810 */ /* 0x000fca0007f1e0ff */
[----:B------:R-:W-:Y:S01]  /*0dd0*/  IMAD.X R20, RZ, RZ, R20, P0 ;  /* 0x000000ffff147224 */ /* 0x000fe200000e0614 */
[----:B------:R-:W-:-:S04]  /*0de0*/  ISETP.GE.U32.AND P0, PT, R21, R6, PT ;  /* 0x000000061500720c */ /* 0x000fc80003f06070 */
[----:B------:R-:W-:Y:S01]  /*0df0*/  ISETP.GE.U32.AND.EX P0, PT, R20, R7, PT, P0 ;  /* 0x000000071400720c */ /* 0x000fe20003f06100 */
[----:B--2---:R2:W-:-:S12]  /*0e00*/  STG.E.U8 desc[UR36][R10.64], R13 ;  /* 0x0000000d0a007986 */ /* 0x0045d8000c101124 */
[----:B------:R-:W-:Y:S05]  /*0e10*/  @!P0 BRA `(.L_x_23) ;  /* 0xfffffffc00d48947 */ /* 0x000fea000383ffff */
[----:B------:R-:W-:Y:S05]  /*0e20*/  BSYNC.RECONVERGENT B4 ;  /* 0x0000000000047941 */ /* 0x000fea0003800200 */
.L_x_22:
        /* <DEDUP_REMOVED lines=9> */
[----:B------:R4:W-:Y:S02]  /*0ec0*/  STG.E.STRONG.SYS desc[UR36][R14.64], RZ ;  /* 0x000000ff0e007986 */ /* 0x0009e4000c115924 */
.L_x_19:
[----:B------:R-:W-:Y:S05]  /*0ed0*/  BSYNC.RECONVERGENT B1 ;  /* 0x0000000000017941 */ /* 0x000fea0003800200 */
.L_x_13:
[----:B------:R-:W-:Y:S05]  /*0ee0*/  YIELD ;  /* 0x0000000000007946 */ /* 0x000fea0003800000 */
[----:B------:R-:W-:Y:S04]  /*0ef0*/  BSSY.RELIABLE B0, `(.L_x_24) ;  /* 0x000002b000007945 */ /* 0x000fe80003800100 */
[----:B------:R-:W-:Y:S05]  /*0f00*/  @P1 BRA `(.L_x_25) ;  /* 0x0000000000901947 */ /* 0x000fea0003800000 */
[----:B--2-4-:R-:W3:Y:S02]  /*0f10*/  LDC.64 R14, c[0x4][0x28] ;  /* 0x01000a00ff0e7b82 */ /* 0x014ee40000000a00 */
[----:B---3--:R-:W2:Y:S02]  /*0f20*/  LDG.E.STRONG.SYS R6, desc[UR36][R14.64] ;  /* 0x000000240e067981 */ /* 0x008ea4000c1f5900 */
[----:B--2---:R-:W-:-:S13]  /*0f30*/  ISETP.NE.AND P0, PT, R6, 0x1, PT ;  /* 0x000000010600780c */ /* 0x004fda0003f05270 */
[----:B------:R-:W-:Y:S05]  /*0f40*/  @!P0 BREAK.RELIABLE B0 ;  /* 0x0000000000008942 */ /* 0x000fea0003800100 */
[----:B------:R-:W-:Y:S05]  /*0f50*/  @P0 BRA `(.L_x_26) ;  /* 0x0000000000900947 */ /* 0x000fea0003800000 */
[----:B-----5:R-:W2:Y:S08]  /*0f60*/  LDC.64 R8, c[0x4][0x20] ;  /* 0x01000800ff087b82 */ /* 0x020eb00000000a00 */
[----:B------:R-:W3:Y:S01]  /*0f70*/  LDC.64 R6, c[0x0][0x380] ;  /* 0x0000e000ff067b82 */ /* 0x000ee20000000a00 */
[----:B--2---:R-:W5:Y:S01]  /*0f80*/  LDG.E.64.STRONG.SYS R8, desc[UR36][R8.64] ;  /* 0x0000002408087981 */ /* 0x004f62000c1f5b00 */
[----:B---3--:R-:W-:-:S04]  /*0f90*/  ISETP.NE.U32.AND P0, PT, R6, RZ, PT ;  /* 0x000000ff0600720c */ /* 0x008fc80003f05070 */
[----:B------:R-:W-:-:S13]  /*0fa0*/  ISETP.NE.AND.EX P0, PT, R7, RZ, PT, P0 ;  /* 0x000000ff0700720c */ /* 0x000fda0003f05300 */
[----:B------:R-:W-:Y:S05]  /*0fb0*/  @!P0 BRA `(.L_x_27) ;  /* 0x0000000000388947 */ /* 0x000fea0003800000 */
[----:B------:R-:W-:Y:S01]  /*0fc0*/  BSSY.RECONVERGENT B1, `(.L_x_27) ;  /* 0x000000d000017945 */ /* 0x000fe20003800200 */
[----:B------:R-:W-:-:S07]  /*0fd0*/  CS2R R20, SRZ ;  /* 0x0000000000147805 */ /* 0x000fce000001ff00 */
.L_x_28:
        /* <DEDUP_REMOVED lines=12> */
.L_x_27:
        /* <DEDUP_REMOVED lines=9> */
[----:B------:R3:W-:Y:S01]  /*1130*/  STG.E.STRONG.SYS desc[UR36][R14.64], RZ ;  /* 0x000000ff0e007986 */ /* 0x0007e2000c115924 */
[----:B------:R-:W-:Y:S05]  /*1140*/  BRA `(.L_x_12) ;  /* 0x0000000000987947 */ /* 0x000fea0003800000 */
.L_x_25:
[----:B---3--:R-:W3:Y:S02]  /*1150*/  LDC.64 R6, c[0x4][0x28] ;  /* 0x01000a00ff067b82 */ /* 0x008ee40000000a00 */
[----:B---3-5:R-:W3:Y:S02]  /*1160*/  LDG.E.STRONG.SYS R8, desc[UR36][R6.64] ;  /* 0x0000002406087981 */ /* 0x028ee4000c1f5900 */
[----:B---3--:R-:W-:-:S13]  /*1170*/  ISETP.NE.AND P0, PT, R8, RZ, PT ;  /* 0x000000ff0800720c */ /* 0x008fda0003f05270 */
[----:B------:R-:W-:Y:S05]  /*1180*/  @!P0 BREAK.RELIABLE B0 ;  /* 0x0000000000008942 */ /* 0x000fea0003800100 */
[----:B------:R-:W-:Y:S05]  /*1190*/  @!P0 BRA `(.L_x_29) ;  /* 0x0000000000088947 */ /* 0x000fea0003800000 */
.L_x_26:
[----:B------:R-:W-:Y:S05]  /*11a0*/  BSYNC.RELIABLE B0 ;  /* 0x0000000000007941 */ /* 0x000fea0003800100 */
.L_x_24:
[----:B------:R-:W-:Y:S05]  /*11b0*/  BRA `(.L_x_13) ;  /* 0xfffffffc00487947 */ /* 0x000fea000383ffff */
.L_x_29:
[----:B--2---:R-:W2:Y:S08]  /*11c0*/  LDC.64 R10, c[0x4][0x20] ;  /* 0x01000800ff0a7b82 */ /* 0x004eb00000000a00 */
        /* <DEDUP_REMOVED lines=8> */
.L_x_31:
[----:B----45:R-:W-:-:S05]  /*1250*/  IADD3 R14, P0, PT, R10, R21, RZ ;  /* 0x000000150a0e7210 */ /* 0x030fca0007f1e0ff */
        /* <DEDUP_REMOVED lines=11> */
.L_x_30:
        /* <DEDUP_REMOVED lines=9> */
[----:B------:R3:W-:Y:S02]  /*13a0*/  STG.E.STRONG.SYS desc[UR36][R6.64], R23 ;  /* 0x0000001706007986 */ /* 0x0007e4000c115924 */
.L_x_12:
[----:B------:R-:W-:Y:S05]  /*13b0*/  BSYNC.RECONVERGENT B2 ;  /* 0x0000000000027941 */ /* 0x000fea0003800200 */
.L_x_11:
[----:B------:R-:W-:Y:S05]  /*13c0*/  @P2 BRA `(.L_x_32) ;  /* 0xfffffff400702947 */ /* 0x000fea000383ffff */
[----:B------:R-:W-:Y:S05]  /*13d0*/  BSYNC B3 ;  /* 0x0000000000037941 */ /* 0x000fea0003800000 */
.L_x_10:
[----:B------:R-:W-:Y:S01]  /*13e0*/  UIMAD UR6, UR39, UR42, URZ ;  /* 0x0000002a270672a4 */ /* 0x000fe2000f8e02ff */
[----:B---3--:R-:W-:-:S03]  /*13f0*/  CS2R R6, SR_CLOCKLO ;  /* 0x0000000000067805 */ /* 0x008fc60000015000 */
[----:B------:R-:W-:Y:S01]  /*1400*/  UIADD3 UR6, UP0, UPT, UR6, UR41, URZ ;  /* 0x0000002906067290 */ /* 0x000fe2000ff1e0ff */
[----:B------:R-:W-:Y:S01]  /*1410*/  IADD3 R19, P0, PT, RZ, -R19, RZ ;  /* 0x80000013ff137210 */ /* 0x000fe20007f1e0ff */
[----:B------:R-:W-:Y:S01]  /*1420*/  UMOV UR4, UR38 ;  /* 0x0000002600047c82 */ /* 0x000fe20008000000 */
[----:B------:R-:W-:Y:S01]  /*1430*/  UMOV UR5, URZ ;  /* 0x000000ff00057c82 */ /* 0x000fe20008000000 */
[----:B------:R-:W-:Y:S01]  /*1440*/  UIADD3.X UR7, UPT, UPT, URZ, URZ, URZ, UP0, !UPT ;  /* 0x000000ffff077290 */ /* 0x000fe200087fe4ff */
[----:B------:R-:W-:Y:S01]  /*1450*/  BSSY.RECONVERGENT B6, `(.L_x_33) ;  /* 0x0000083000067945 */ /* 0x000fe20003800200 */
[----:B------:R-:W-:Y:S01]  /*1460*/  UIMAD.WIDE.U32 UR4, UR40, UR6, UR4 ;  /* 0x00000006280472a5 */ /* 0x000fe2000f8e0004 */
[----:B--2--5:R-:W-:Y:S01]  /*1470*/  IMAD.X R11, RZ, RZ, -0x1, P0 ;  /* 0xffffffffff0b7424 */ /* 0x024fe200000e06ff */
[----:B------:R-:W-:-:S04]  /*1480*/  UIMAD UR7, UR7, UR40, URZ ;  /* 0x00000028070772a4 */ /* 0x000fc8000f8e02ff */
[----:B------:R-:W-:Y:S01]  /*1490*/  UIADD3 UR5, UPT, UPT, UR5, UR7, URZ ;  /* 0x0000000705057290 */ /* 0x000fe2000fffe0ff */
[----:B01----:R-:W-:-:S05]  /*14a0*/  IMAD.WIDE.U32 R4, R22, UR4, RZ ;  /* 0x0000000416047c25 */ /* 0x003fca000f8e00ff */
[----:B------:R-:W-:Y:S01]  /*14b0*/  IMAD R9, R22, UR5, RZ ;  /* 0x0000000516097c24 */ /* 0x000fe2000f8e02ff */
[----:B------:R-:W-:-:S03]  /*14c0*/  ISETP.NE.U32.AND P0, PT, R4, R19, PT ;  /* 0x000000130400720c */ /* 0x000fc60003f05070 */
[----:B------:R-:W-:-:S05]  /*14d0*/  IMAD.IADD R4, R5, 0x1, R9 ;  /* 0x0000000105047824 */ /* 0x000fca00078e0209 */
[----:B------:R-:W-:-:S13]  /*14e0*/  ISETP.NE.AND.EX P0, PT, R4, R11, PT, P0 ;  /* 0x0000000b0400720c */ /* 0x000fda0003f05300 */
[----:B------:R-:W-:Y:S05]  /*14f0*/  @P0 BRA `(.L_x_34) ;  /* 0x0000000400e00947 */ /* 0x000fea0003800000 */
[----:B------:R-:W0:Y:S01]  /*1500*/  LDCU UR4, c[0x0][0x398] ;  /* 0x00007300ff0477ac */ /* 0x000e220008000800 */
[----:B------:R-:W-:Y:S01]  /*1510*/  IMAD.MOV.U32 R8, RZ, RZ, 0x1 ;  /* 0x00000001ff087424 */ /* 0x000fe200078e00ff */
[----:B------:R-:W-:Y:S01]  /*1520*/  IADD3 R12, P0, PT, -R2, R6, RZ ;  /* 0x00000006020c7210 */ /* 0x000fe20007f1e1ff */
[----:B------:R-:W-:-:S04]  /*1530*/  UMOV UR5, 0x3f50624d ;  /* 0x3f50624d00057882 */ /* 0x000fc80000000000 */
[----:B------:R-:W-:-:S04]  /*1540*/  IMAD.X R13, R7, 0x1, ~R3, P0 ;  /* 0x00000001070d7824 */ /* 0x000fc800000e0e03 */
[----:B------:R-:W1:Y:S08]  /*1550*/  I2F.F64.S64 R2, R12 ;  /* 0x0000000c00027312 */ /* 0x000e700000301c00 */
[----:B0-----:R-:W0:Y:S01]  /*1560*/  I2F.F64 R4, UR4 ;  /* 0x0000000400047d12 */ /* 0x001e220008201c00 */
[----:B------:R-:W-:Y:S02]  /*1570*/  UMOV UR4, 0xd2f1a9fc ;  /* 0xd2f1a9fc00047882 */ /* 0x000fe40000000000 */
[----:B-1----:R-:W-:-:S05]  /*1580*/  DMUL R6, R2, UR4 ;  /* 0x0000000402067c28 */ /* 0x002fca0008000000 */
[----:B0-----:R-:W0:Y:S05]  /*1590*/  MUFU.RCP64H R9, R5 ;  /* 0x0000000500097308 */ /* 0x001e2a0000001800 */
[----:B------:R-:W-:Y:S01]  /*15a0*/  FSETP.GEU.AND P1, PT, |R7|, 6.5827683646048100446e-37, PT ;  /* 0x036000000700780b */ /* 0x000fe20003f2e200 */
[----:B0-----:R-:W-:-:S08]  /*15b0*/  DFMA R10, -R4, R8, 1 ;  /* 0x3ff00000040a742b */ /* 0x001fd00000000108 */
[----:B------:R-:W-:-:S08]  /*15c0*/  DFMA R10, R10, R10, R10 ;  /* 0x0000000a0a0a722b */ /* 0x000fd0000000000a */
[----:B------:R-:W-:-:S08]  /*15d0*/  DFMA R10, R8, R10, R8 ;  /* 0x0000000a080a722b */ /* 0x000fd00000000008 */
[----:B------:R-:W-:-:S08]  /*15e0*/  DFMA R8, -R4, R10, 1 ;  /* 0x3ff000000408742b */ /* 0x000fd0000000010a */
[----:B------:R-:W-:-:S08]  /*15f0*/  DFMA R8, R10, R8, R10 ;  /* 0x000000080a08722b */ /* 0x000fd0000000000a */
[----:B------:R-:W-:-:S08]  /*1600*/  DMUL R2, R6, R8 ;  /* 0x0000000806027228 */ /* 0x000fd00000000000 */
[----:B------:R-:W-:-:S08]  /*1610*/  DFMA R10, -R4, R2, R6 ;  /* 0x00000002040a722b */ /* 0x000fd00000000106 */
[----:B------:R-:W-:-:S10]  /*1620*/  DFMA R2, R8, R10, R2 ;  /* 0x0000000a0802722b */ /* 0x000fd40000000002 */
[----:B------:R-:W-:-:S05]  /*1630*/  FFMA R0, RZ, R5, R3 ;  /* 0x00000005ff007223 */ /* 0x000fca0000000003 */
[----:B------:R-:W-:-:S13]  /*1640*/  FSETP.GT.AND P0, PT, |R0|, 1.469367938527859385e-39, PT ;  /* 0x001000000000780b */ /* 0x000fda0003f04200 */
[----:B------:R-:W-:Y:S05]  /*1650*/  @P0 BRA P1, `(.L_x_35) ;  /* 0x00000000001c0947 */ /* 0x000fea0000800000 */
[----:B------:R-:W-:Y:S01]  /*1660*/  IMAD.MOV.U32 R10, RZ, RZ, R6 ;  /* 0x000000ffff0a7224 */ /* 0x000fe200078e0006 */
[----:B------:R-:W-:Y:S01]  /*1670*/  MOV R11, R7 ;  /* 0x00000007000b7202 */ /* 0x000fe20000000f00 */
[----:B------:R-:W-:Y:S01]  /*1680*/  IMAD.MOV.U32 R9, RZ, RZ, R5 ;  /* 0x000000ffff097224 */ /* 0x000fe200078e0005 */
[----:B------:R-:W-:-:S07]  /*1690*/  MOV R0, 0x16b0 ;  /* 0x000016b000007802 */ /* 0x000fce0000000f00 */
[----:B----4-:R-:W-:Y:S05]  /*16a0*/  CALL.REL.NOINC `($__internal_0_$__cuda_sm20_div_rn_f64_full) ;  /* 0x0000000c00947944 */ /* 0x010fea0003c00000 */
[----:B------:R-:W-:Y:S02]  /*16b0*/  IMAD.MOV.U32 R2, RZ, RZ, R8 ;  /* 0x000000ffff027224 */ /* 0x000fe400078e0008 */
[----:B------:R-:W-:-:S07]  /*16c0*/  IMAD.MOV.U32 R3, RZ, RZ, R9 ;  /* 0x000000ffff037224 */ /* 0x000fce00078e0009 */
.L_x_35:
[----:B------:R-:W0:Y:S01]  /*16d0*/  MUFU.RCP64H R5, 10 ;  /* 0x4024000000057908 */ /* 0x000e220000001800 */
[----:B------:R-:W-:Y:S01]  /*16e0*/  IMAD.MOV.U32 R8, RZ, RZ, 0x0 ;  /* 0x00000000ff087424 */ /* 0x000fe200078e00ff */
[----:B------:R-:W-:Y:S01]  /*16f0*/  FSETP.GEU.AND P1, PT, |R3|, 6.5827683646048100446e-37, PT ;  /* 0x036000000300780b */ /* 0x000fe20003f2e200 */
[----:B------:R-:W-:Y:S01]  /*1700*/  IMAD.MOV.U32 R9, RZ, RZ, 0x40240000 ;  /* 0x40240000ff097424 */ /* 0x000fe200078e00ff */
[----:B------:R-:W-:Y:S01]  /*1710*/  BSSY.RECONVERGENT B0, `(.L_x_36) ;  /* 0x0000015000007945 */ /* 0x000fe20003800200 */
[----:B------:R-:W-:-:S06]  /*1720*/  IMAD.MOV.U32 R4, RZ, RZ, 0x1 ;  /* 0x00000001ff047424 */ /* 0x000fcc00078e00ff */
[----:B0-----:R-:W-:-:S08]  /*1730*/  DFMA R6, R4, -R8, 1 ;  /* 0x3ff000000406742b */ /* 0x001fd00000000808 */
[----:B------:R-:W-:-:S08]  /*1740*/  DFMA R6, R6, R6, R6 ;  /* 0x000000060606722b */ /* 0x000fd00000000006 */
[----:B------:R-:W-:-:S08]  /*1750*/  DFMA R6, R4, R6, R4 ;  /* 0x000000060406722b */ /* 0x000fd00000000004 */
[----:B------:R-:W-:-:S08]  /*1760*/  DFMA R4, R6, -R8, 1 ;  /* 0x3ff000000604742b */ /* 0x000fd00000000808 */
[----:B------:R-:W-:-:S08]  /*1770*/  DFMA R4, R6, R4, R6 ;  /* 0x000000040604722b */ /* 0x000fd00000000006 */
[----:B------:R-:W-:-:S08]  /*1780*/  DMUL R6, R4, R2 ;  /* 0x0000000204067228 */ /* 0x000fd00000000000 */
[----:B------:R-:W-:-:S08]  /*1790*/  DFMA R8, R6, -10, R2 ;  /* 0xc02400000608782b */ /* 0x000fd00000000002 */
[----:B------:R-:W-:-:S10]  /*17a0*/  DFMA R4, R4, R8, R6 ;  /* 0x000000080404722b */ /* 0x000fd40000000006 */
[----:B------:R-:W-:-:S05]  /*17b0*/  FFMA R0, RZ, 2.5625, R5 ;  /* 0x40240000ff007823 */ /* 0x000fca0000000005 */
[----:B------:R-:W-:-:S13]  /*17c0*/  FSETP.GT.AND P0, PT, |R0|, 1.469367938527859385e-39, PT ;  /* 0x001000000000780b */ /* 0x000fda0003f04200 */
[----:B------:R-:W-:Y:S05]  /*17d0*/  @P0 BRA P1, `(.L_x_37) ;  /* 0x0000000000200947 */ /* 0x000fea0000800000 */
[----:B------:R-:W-:Y:S01]  /*17e0*/  IMAD.MOV.U32 R10, RZ, RZ, R2 ;  /* 0x000000ffff0a7224 */ /* 0x000fe200078e0002 */
[----:B------:R-:W-:Y:S01]  /*17f0*/  MOV R0, 0x1840 ;  /* 0x0000184000007802 */ /* 0x000fe20000000f00 */
[----:B------:R-:W-:Y:S02]  /*1800*/  IMAD.MOV.U32 R11, RZ, RZ, R3 ;  /* 0x000000ffff0b7224 */ /* 0x000fe400078e0003 */
[----:B------:R-:W-:Y:S02]  /*1810*/  IMAD.MOV.U32 R4, RZ, RZ, RZ ;  /* 0x000000ffff047224 */ /* 0x000fe400078e00ff */
[----:B------:R-:W-:-:S07]  /*1820*/  IMAD.MOV.U32 R9, RZ, RZ, 0x40240000 ;  /* 0x40240000ff097424 */ /* 0x000fce00078e00ff */
[----:B----4-:R-:W-:Y:S05]  /*1830*/  CALL.REL.NOINC `($__internal_0_$__cuda_sm20_div_rn_f64_full) ;  /* 0x0000000c00307944 */ /* 0x010fea0003c00000 */
[----:B------:R-:W-:Y:S02]  /*1840*/  IMAD.MOV.U32 R4, RZ, RZ, R8 ;  /* 0x000000ffff047224 */ /* 0x000fe400078e0008 */
[----:B------:R-:W-:-:S07]  /*1850*/  IMAD.MOV.U32 R5, RZ, RZ, R9 ;  /* 0x000000ffff057224 */ /* 0x000fce00078e0009 */
.L_x_37:
[----:B------:R-:W-:Y:S05]  /*1860*/  BSYNC.RECONVERGENT B0 ;  /* 0x0000000000007941 */ /* 0x000fea0003800200 */
.L_x_36:
[----:B------:R-:W-:Y:S01]  /*1870*/  DMUL R2, R4, 0.5 ;  /* 0x3fe0000004027828 */ /* 0x000fe20000000000 */
[----:B------:R-:W0:Y:S01]  /*1880*/  LDCU.64 UR4, c[0x0][0x380] ;  /* 0x00007000ff0477ac */ /* 0x000e220008000a00 */
[----:B------:R-:W-:Y:S01]  /*1890*/  IMAD.MOV.U32 R4, RZ, RZ, 0x1 ;  /* 0x00000001ff047424 */ /* 0x000fe200078e00ff */
[----:B------:R-:W-:Y:S03]  /*18a0*/  BSSY.RECONVERGENT B0, `(.L_x_38) ;  /* 0x0000017000007945 */ /* 0x000fe60003800200 */
[----:B------:R-:W1:Y:S02]  /*18b0*/  MUFU.RCP64H R5, R3 ;  /* 0x0000000300057308 */ /* 0x000e640000001800 */
[----:B-1----:R-:W-:-:S08]  /*18c0*/  DFMA R6, -R2, R4, 1 ;  /* 0x3ff000000206742b */ /* 0x002fd00000000104 */
[----:B------:R-:W-:-:S08]  /*18d0*/  DFMA R6, R6, R6, R6 ;  /* 0x000000060606722b */ /* 0x000fd00000000006 */
[----:B------:R-:W-:Y:S02]  /*18e0*/  DFMA R4, R4, R6, R4 ;  /* 0x000000060404722b */ /* 0x000fe40000000004 */
[----:B0-----:R-:W0:Y:S06]  /*18f0*/  I2F.F64.U64 R6, UR4 ;  /* 0x0000000400067d12 */ /* 0x001e2c0008301800 */
[----:B------:R-:W-:-:S08]  /*1900*/  DFMA R8, -R2, R4, 1 ;  /* 0x3ff000000208742b */ /* 0x000fd00000000104 */
[----:B------:R-:W-:Y:S01]  /*1910*/  DFMA R4, R4, R8, R4 ;  /* 0x000000080404722b */ /* 0x000fe20000000004 */
[----:B0-----:R-:W-:-:S07]  /*1920*/  FSETP.GEU.AND P1, PT, |R7|, 6.5827683646048100446e-37, PT ;  /* 0x036000000700780b */ /* 0x001fce0003f2e200 */
[----:B------:R-:W-:-:S08]  /*1930*/  DMUL R8, R6, R4 ;  /* 0x0000000406087228 */ /* 0x000fd00000000000 */
[----:B------:R-:W-:-:S08]  /*1940*/  DFMA R10, -R2, R8, R6 ;  /* 0x00000008020a722b */ /* 0x000fd00000000106 */
[----:B------:R-:W-:-:S10]  /*1950*/  DFMA R4, R4, R10, R8 ;  /* 0x0000000a0404722b */ /* 0x000fd40000000008 */
[----:B------:R-:W-:-:S05]  /*1960*/  FFMA R0, RZ, R3, R5 ;  /* 0x00000003ff007223 */ /* 0x000fca0000000005 */
[----:B------:R-:W-:-:S13]  /*1970*/  FSETP.GT.AND P0, PT, |R0|, 1.469367938527859385e-39, PT ;  /* 0x001000000000780b */ /* 0x000fda0003f04200 */
[----:B------:R-:W-:Y:S05]  /*1980*/  @P0 BRA P1, `(.L_x_39) ;  /* 0x0000000000200947 */ /* 0x000fea0000800000 */
[----:B------:R-:W-:Y:S01]  /*1990*/  IMAD.MOV.U32 R10, RZ, RZ, R6 ;  /* 0x000000ffff0a7224 */ /* 0x000fe200078e0006 */
[----:B------:R-:W-:Y:S01]  /*19a0*/  MOV R0, 0x19f0 ;  /* 0x000019f000007802 */ /* 0x000fe20000000f00 */
[----:B------:R-:W-:Y:S02]  /*19b0*/  IMAD.MOV.U32 R11, RZ, RZ, R7 ;  /* 0x000000ffff0b7224 */ /* 0x000fe400078e0007 */
[----:B------:R-:W-:Y:S02]  /*19c0*/  IMAD.MOV.U32 R4, RZ, RZ, R2 ;  /* 0x000000ffff047224 */ /* 0x000fe400078e0002 */
[----:B------:R-:W-:-:S07]  /*19d0*/  IMAD.MOV.U32 R9, RZ, RZ, R3 ;  /* 0x000000ffff097224 */ /* 0x000fce00078e0003 */
[----:B----4-:R-:W-:Y:S05]  /*19e0*/  CALL.REL.NOINC `($__internal_0_$__cuda_sm20_div_rn_f64_full) ;  /* 0x0000000800c47944 */ /* 0x010fea0003c00000 */
[----:B------:R-:W-:Y:S02]  /*19f0*/  IMAD.MOV.U32 R4, RZ, RZ, R8 ;  /* 0x000000ffff047224 */ /* 0x000fe400078e0008 */
[----:B------:R-:W-:-:S07]  /*1a00*/  IMAD.MOV.U32 R5, RZ, RZ, R9 ;  /* 0x000000ffff057224 */ /* 0x000fce00078e0009 */
.L_x_39:
[----:B------:R-:W-:Y:S05]  /*1a10*/  BSYNC.RECONVERGENT B0 ;  /* 0x0000000000007941 */ /* 0x000fea0003800200 */
.L_x_38:
[----:B------:R-:W0:Y:S01]  /*1a20*/  MUFU.RCP64H R7, 1000000 ;  /* 0x412e848000077908 */ /* 0x000e220000001800 */
[----:B------:R-:W-:Y:S01]  /*1a30*/  MOV R10, 0x0 ;  /* 0x00000000000a7802 */ /* 0x000fe20000000f00 */
[----:B------:R-:W-:Y:S01]  /*1a40*/  IMAD.MOV.U32 R11, RZ, RZ, 0x412e8480 ;  /* 0x412e8480ff0b7424 */ /* 0x000fe200078e00ff */
[----:B------:R-:W-:Y:S01]  /*1a50*/  FSETP.GEU.AND P1, PT, |R5|, 6.5827683646048100446e-37, PT ;  /* 0x036000000500780b */ /* 0x000fe20003f2e200 */
[----:B------:R-:W-:Y:S01]  /*1a60*/  IMAD.MOV.U32 R6, RZ, RZ, 0x1 ;  /* 0x00000001ff067424 */ /* 0x000fe200078e00ff */
[----:B------:R-:W-:Y:S01]  /*1a70*/  BSSY.RECONVERGENT B0, `(.L_x_40) ;  /* 0x0000013000007945 */ /* 0x000fe20003800200 */
[----:B------:R-:W-:-:S04]  /*1a80*/  DMUL R2, R2, 1000000 ;  /* 0x412e848002027828 */ /* 0x000fc80000000000 */
        /* <DEDUP_REMOVED lines=8> */
[----:B------:R-:W-:-:S05]  /*1b10*/  FFMA R0, RZ, 10.9073486328125, R9 ;  /* 0x412e8480ff007823 */ /* 0x000fca0000000009 */
        /* <DEDUP_REMOVED lines=8> */
.L_x_41:
[----:B------:R-:W-:Y:S05]  /*1ba0*/  BSYNC.RECONVERGENT B0 ;  /* 0x0000000000007941 */ /* 0x000fea0003800200 */
.L_x_40:
[----:B------:R-:W0:Y:S01]  /*1bb0*/  LDC R12, c[0x0][0x380] ;  /* 0x0000e000ff0c7b82 */ /* 0x000e220000000800 */
[----:B------:R-:W-:Y:S01]  /*1bc0*/  MOV R0, 0x8 ;  /* 0x0000000800007802 */ /* 0x000fe20000000f00 */
[----:B------:R1:W-:Y:S01]  /*1bd0*/  STL.64 [R1+0x8], R2 ;  /* 0x0000080201007387 */ /* 0x0003e20000100a00 */
[----:B------:R-:W2:Y:S01]  /*1be0*/  LDCU.64 UR4, c[0x4][0x48] ;  /* 0x01000900ff0477ac */ /* 0x000ea20008000a00 */
[----:B------:R-:W-:Y:S02]  /*1bf0*/  IMAD.MOV.U32 R6, RZ, RZ, R16 ;  /* 0x000000ffff067224 */ /* 0x000fe400078e0010 */
[----:B------:R1:W-:Y:S01]  /*1c00*/  STL.64 [R1+0x10], R8 ;  /* 0x0000100801007387 */ /* 0x0003e20000100a00 */
[----:B------:R-:W-:Y:S01]  /*1c10*/  IMAD.MOV.U32 R7, RZ, RZ, R17 ;  /* 0x000000ffff077224 */ /* 0x000fe200078e0011 */
[----:B------:R1:W3:Y:S01]  /*1c20*/  LDC.64 R10, c[0x4][R0] ;  /* 0x01000000000a7b82 */ /* 0x0002e20000000a00 */
[----:B--2---:R-:W-:Y:S02]  /*1c30*/  IMAD.U32 R4, RZ, RZ, UR4 ;  /* 0x00000004ff047e24 */ /* 0x004fe4000f8e00ff */
[----:B------:R-:W-:Y:S01]  /*1c40*/  IMAD.U32 R5, RZ, RZ, UR5 ;  /* 0x00000005ff057e24 */ /* 0x000fe2000f8e00ff */
[----:B0-----:R1:W-:Y:S06]  /*1c50*/  STL [R1], R12 ;  /* 0x0000000c01007387 */ /* 0x0013ec0000100800 */
[----:B------:R-:W-:-:S07]  /*1c60*/  LEPC R20, `(.L_x_34) ;  /* 0x000000001014794e */ /* 0x000fce0000000000 */
[----:B-1-34-:R-:W-:Y:S05]  /*1c70*/  CALL.ABS.NOINC R10 ;  /* 0x000000000a007343 */ /* 0x01afea0003c00000 */
.L_x_34:
[----:B------:R-:W-:Y:S05]  /*1c80*/  BSYNC.RECONVERGENT B6 ;  /* 0x0000000000067941 */ /* 0x000fea0003800200 */
.L_x_33:
        /* <DEDUP_REMOVED lines=8> */
[----:B------:R1:W2:Y:S01]  /*1d10*/  LDC.64 R2, c[0x4][R0] ;  /* 0x0100000000027b82 */ /* 0x0002a20000000a00 */
[----:B------:R-:W3:Y:S01]  /*1d20*/  LDCU.64 UR6, c[0x4][0x40] ;  /* 0x01000800ff0677ac */ /* 0x000ee20008000a00 */
[----:B------:R-:W-:Y:S02]  /*1d30*/  IMAD.MOV.U32 R12, RZ, RZ, 0x1 ;  /* 0x00000001ff0c7424 */ /* 0x000fe400078e00ff */
[----:B------:R-:W-:Y:S01]  /*1d40*/  IMAD.MOV.U32 R13, RZ, RZ, RZ ;  /* 0x000000ffff0d7224 */ /* 0x000fe200078e00ff */
[----:B------:R-:W5:Y:S01]  /*1d50*/  LDCU.64 UR8, c[0x4][0x30] ;  /* 0x01000600ff0877ac */ /* 0x000f620008000a00 */
[----:B0-----:R-:W-:-:S02]  /*1d60*/  IMAD.U32 R4, RZ, RZ, UR4 ;  /* 0x00000004ff047e24 */ /* 0x001fc4000f8e00ff */
[----:B------:R-:W-:Y:S02]  /*1d70*/  IMAD.U32 R5, RZ, RZ, UR5 ;  /* 0x00000005ff057e24 */ /* 0x000fe4000f8e00ff */
[----:B---3--:R-:W-:Y:S02]  /*1d80*/  IMAD.U32 R6, RZ, RZ, UR6 ;  /* 0x00000006ff067e24 */ /* 0x008fe4000f8e00ff */
[----:B------:R-:W-:Y:S02]  /*1d90*/  IMAD.U32 R7, RZ, RZ, UR7 ;  /* 0x00000007ff077e24 */ /* 0x000fe4000f8e00ff */
[----:B-----5:R-:W-:Y:S02]  /*1da0*/  IMAD.U32 R10, RZ, RZ, UR8 ;  /* 0x00000008ff0a7e24 */ /* 0x020fe4000f8e00ff */
[----:B-1----:R-:W-:-:S07]  /*1db0*/  IMAD.U32 R11, RZ, RZ, UR9 ;  /* 0x00000009ff0b7e24 */ /* 0x002fce000f8e00ff */
[----:B------:R-:W-:-:S07]  /*1dc0*/  LEPC R20, `(.L_x_42) ;  /* 0x000000001014794e */ /* 0x000fce0000000000 */
[----:B--2-4-:R-:W-:Y:S05]  /*1dd0*/  CALL.ABS.NOINC R2 ;  /* 0x0000000002007343 */ /* 0x014fea0003c00000 */
.L_x_42:
[----:B------:R-:W-:-:S05]  /*1de0*/  CS2R.32 R2, SR_CgaSize ;  /* 0x0000000000027805 */ /* 0x000fca0000008a00 */
[----:B------:R-:W-:-:S06]  /*1df0*/  IMAD R2, R2, -0xa0, RZ ;  /* 0xffffff6002027824 */ /* 0x000fcc00078e02ff */
[----:B------:R-:W0:Y:S01]  /*1e00*/  LDC R2, c[0x0][R2+0x258] ;  /* 0x0000960002027b82 */ /* 0x000e220000000800 */
[----:B------:R-:W-:-:S05]  /*1e10*/  CS2R.32 R3, SR_CgaSize ;  /* 0x0000000000037805 */ /* 0x000fca0000008a00 */
[----:B------:R-:W-:-:S06]  /*1e20*/  IMAD R3, R3, -0xa0, RZ ;  /* 0xffffff6003037824 */ /* 0x000fcc00078e02ff */
[----:B------:R-:W1:Y:S01]  /*1e30*/  LDC R3, c[0x0][R3+0x254] ;  /* 0x0000950003037b82 */ /* 0x000e620000000800 */
[----:B0-----:R-:W-:-:S04]  /*1e40*/  ISETP.NE.U32.AND P0, PT, R2, RZ, PT ;  /* 0x000000ff0200720c */ /* 0x001fc80003f05070 */
[----:B-1----:R-:W-:-:S13]  /*1e50*/  ISETP.NE.AND.EX P0, PT, R3, RZ, PT, P0 ;  /* 0x000000ff0300720c */ /* 0x002fda0003f05300 */
[----:B------:R-:W-:Y:S05]  /*1e60*/  @P0 BRA `(.L_x_43) ;  /* 0x0000000000040947 */ /* 0x000fea0003800000 */
[----:B------:R-:W-:Y:S05]  /*1e70*/  BPT.TRAP 0x1 ;  /* 0x000000040000795c */ /* 0x000fea0000300000 */
.L_x_43:
[----:B------:R-:W0:Y:S01]  /*1e80*/  S2R R0, SR_TID.X ;  /* 0x0000000000007919 */ /* 0x000e220000002100 */
[----:B------:R-:W-:Y:S01]  /*1e90*/  UMOV UR4, 0xffffffff ;  /* 0xffffffff00047882 */ /* 0x000fe20000000000 */
[----:B------:R-:W0:Y:S01]  /*1ea0*/  S2R R5, SR_TID.Y ;  /* 0x0000000000057919 */ /* 0x000e220000002200 */
[----:B------:R-:W1:Y:S01]  /*1eb0*/  S2R R4, SR_TID.Z ;  /* 0x0000000000047919 */ /* 0x000e620000002300 */
[----:B0-----:R-:W-:-:S04]  /*1ec0*/  IADD3 R5, PT, PT, R0, R5, RZ ;  /* 0x0000000500057210 */ /* 0x001fc80007ffe0ff */
[----:B-1----:R-:W-:-:S04]  /*1ed0*/  LOP3.LUT R4, R5, RZ, R4, 0xfa, !PT ;  /* 0x000000ff05047212 */ /* 0x002fc800078efa04 */
[----:B------:R-:W-:Y:S01]  /*1ee0*/  ISETP.NE.AND P0, PT, R4, RZ, PT ;  /* 0x000000ff0400720c */ /* 0x000fe20003f05270 */
[----:B------:R-:W-:-:S12]  /*1ef0*/  BRA.DIV UR4, `(.L_x_44) ;  /* 0x0000000604207947 */ /* 0x000fd8000b800000 */
[----:B------:R-:W-:Y:S06]  /*1f00*/  BAR.SYNC.DEFER_BLOCKING 0x0 ;  /* 0x0000000000007b1d */ /* 0x000fec0000010000 */
.L_x_57:
[----:B------:R-:W-:Y:S01]  /*1f10*/  BSSY B0, `(.L_x_45) ;  /* 0x0000025000007945 */ /* 0x000fe20003800000 */
[----:B------:R-:W-:-:S03]  /*1f20*/  ISETP.NE.AND P1, PT, R18, RZ, PT ;  /* 0x000000ff1200720c */ /* 0x000fc60003f25270 */
[----:B------:R-:W-:Y:S10]  /*1f30*/  @P0 BRA `(.L_x_46) ;  /* 0x0000000000880947 */ /* 0x000ff40003800000 */
        /* <DEDUP_REMOVED lines=28> */
.L_x_47:
[----:B------:R-:W2:Y:S04]  /*2100*/  LD.E.STRONG.GPU R5, desc[UR36][R2.64+0x4] ;  /* 0x0000042402057980 */ /* 0x000ea8000c10f900 */
[----:B--2---:R-:W-:Y:S01]  /*2110*/  CCTL.IVALL ;  /* 0x00000000ff00798f */ /* 0x004fe20002000000 */
[----:B------:R-:W-:Y:S05]  /*2120*/  YIELD ;  /* 0x0000000000007946 */ /* 0x000fea0003800000 */
[----:B------:R-:W-:-:S04]  /*2130*/  LOP3.LUT R5, R5, R0, RZ, 0x3c, !PT ;  /* 0x0000000005057212 */ /* 0x000fc800078e3cff */
[----:B------:R-:W-:-:S13]  /*2140*/  ISETP.GT.AND P0, PT, R5, -0x1, PT ;  /* 0xffffffff0500780c */ /* 0x000fda0003f04270 */
[----:B------:R-:W-:Y:S05]  /*2150*/  @P0 BRA `(.L_x_47) ;  /* 0xfffffffc00e80947 */ /* 0x000fea000383ffff */
.L_x_46:
[----:B------:R-:W-:Y:S05]  /*2160*/  BSYNC B0 ;  /* 0x0000000000007941 */ /* 0x000fea0003800000 */
.L_x_45:
[----:B------:R-:W-:-:S03]  /*2170*/  UMOV UR4, 0xffffffff ;  /* 0xffffffff00047882 */ /* 0x000fc60000000000 */
[----:B------:R-:W-:Y:S05]  /*2180*/  BRA.DIV UR4, `(.L_x_48) ;  /* 0x0000000204ac7947 */ /* 0x000fea000b800000 */
[----:B------:R-:W-:Y:S06]  /*2190*/  BAR.SYNC.DEFER_BLOCKING 0x0 ;  /* 0x0000000000007b1d */ /* 0x000fec0000010000 */
.L_x_60:
[----:B------:R-:W-:Y:S05]  /*21a0*/  @P1 EXIT ;  /* 0x000000000000194d */ /* 0x000fea0003800000 */
[----:B------:R-:W0:Y:S02]  /*21b0*/  LDC.64 R6, c[0x4][0x20] ;  /* 0x01000800ff067b82 */ /* 0x000e240000000a00 */
[----:B0-----:R0:W5:Y:S01]  /*21c0*/  LDG.E.64.STRONG.SYS R4, desc[UR36][R6.64] ;  /* 0x0000002406047981 */ /* 0x001162000c1f5b00 */
[----:B------:R-:W-:-:S05]  /*21d0*/  MOV R0, 0x10 ;  /* 0x0000001000007802 */ /* 0x000fca0000000f00 */
[----:B------:R0:W1:Y:S02]  /*21e0*/  LDC.64 R2, c[0x4][R0] ;  /* 0x0100000000027b82 */ /* 0x0000640000000a00 */
[----:B------:R-:W-:-:S07]  /*21f0*/  LEPC R20, `(.L_x_49) ;  /* 0x000000001014794e */ /* 0x000fce0000000000 */
[----:B01--45:R-:W-:Y:S05]  /*2200*/  CALL.ABS.NOINC R2 ;  /* 0x0000000002007343 */ /* 0x033fea0003c00000 */
.L_x_49:
[----:B------:R-:W-:Y:S05]  /*2210*/  EXIT ;  /* 0x000000000000794d */ /* 0x000fea0003800000 */
.L_x_4:
[----:B------:R-:W-:Y:S02]  /*2220*/  IMAD.MOV.U32 R14, RZ, RZ, 0x0 ;  /* 0x00000000ff0e7424 */ /* 0x000fe400078e00ff */
[----:B------:R-:W-:Y:S02]  /*2230*/  IMAD.MOV.U32 R13, RZ, RZ, 0x0 ;  /* 0x00000000ff0d7424 */ /* 0x000fe400078e00ff */
[----:B------:R-:W-:-:S07]  /*2240*/  IMAD.MOV.U32 R15, RZ, RZ, -0x1 ;  /* 0xffffffffff0f7424 */ /* 0x000fce00078e00ff */
[----:B012---:R-:W-:Y:S05]  /*2250*/  WARPSYNC.COLLECTIVE.ALL `(.L_x_50) ;  /* 0x0000000000147948 */ /* 0x007fea0003c00000 */
[----:B------:R-:W-:-:S04]  /*2260*/  SHF.L.U32 R13, R13, 0x10, RZ ;  /* 0x000000100d0d7819 */ /* 0x000fc800000006ff */
[----:B------:R-:W-:-:S05]  /*2270*/  LOP3.LUT R13, R13, 0xf, R14, 0xf8, !PT ;  /* 0x0000000f0d0d7812 */ /* 0x000fca00078ef80e */
[----:B------:R3:W-:Y:S02]  /*2280*/  BAR.SYNC.DEFER_BLOCKING R13, R13 ;  /* 0x0000000d0000731d */ /* 0x0007e40000010000 */
[----:B---3--:R-:W-:-:S04]  /*2290*/  SHF.R.U32 R13, R13, 0x10, RZ ;  /* 0x000000100d0d7819 */ /* 0x008fc800000016ff */
[----:B012---:R-:W-:Y:S05]  /*22a0*/  ENDCOLLECTIVE ;  /* 0x000000000000791b */ /* 0x007fea0003800000 */
.L_x_50:
[----:B------:R-:W-:Y:S05]  /*22b0*/  BRA `(.L_x_51) ;  /* 0xffffffe000947947 */ /* 0x000fea000383ffff */
.L_x_8:
[----:B------:R-:W-:Y:S01]  /*22c0*/  BSSY B0, `(.L_x_52) ;  /* 0x000000a000007945 */ /* 0x000fe20003800000 */
[----:B------:R-:W-:Y:S02]  /*22d0*/  IMAD.MOV.U32 R14, RZ, RZ, 0x0 ;  /* 0x00000000ff0e7424 */ /* 0x000fe400078e00ff */
[----:B------:R-:W-:Y:S02]  /*22e0*/  IMAD.MOV.U32 R13, RZ, RZ, 0x0 ;  /* 0x00000000ff0d7424 */ /* 0x000fe400078e00ff */
[----:B------:R-:W-:-:S07]  /*22f0*/  IMAD.MOV.U32 R15, RZ, RZ, -0x1 ;  /* 0xffffffffff0f7424 */ /* 0x000fce00078e00ff */
[----:B------:R-:W-:Y:S05]  /*2300*/  WARPSYNC.COLLECTIVE.ALL `(.L_x_53) ;  /* 0x0000000000147948 */ /* 0x000fea0003c00000 */
[----:B------:R-:W-:-:S04]  /*2310*/  SHF.L.U32 R13, R13, 0x10, RZ ;  /* 0x000000100d0d7819 */ /* 0x000fc800000006ff */
[----:B------:R-:W-:-:S05]  /*2320*/  LOP3.LUT R13, R13, 0xf, R14, 0xf8, !PT ;  /* 0x0000000f0d0d7812 */ /* 0x000fca00078ef80e */
[----:B------:R0:W-:Y:S02]  /*2330*/  BAR.SYNC.DEFER_BLOCKING R13, R13 ;  /* 0x0000000d0000731d */ /* 0x0001e40000010000 */
[----:B0-----:R-:W-:-:S04]  /*2340*/  SHF.R.U32 R13, R13, 0x10, RZ ;  /* 0x000000100d0d7819 */ /* 0x001fc800000016ff */
[----:B------:R-:W-:Y:S05]  /*2350*/  ENDCOLLECTIVE ;  /* 0x000000000000791b */ /* 0x000fea0003800000 */
.L_x_53:
[----:B------:R-:W-:Y:S05]  /*2360*/  BSYNC B0 ;  /* 0x0000000000007941 */ /* 0x000fea0003800000 */
.L_x_52:
[----:B------:R-:W-:Y:S05]  /*2370*/  BRA `(.L_x_54) ;  /* 0xffffffe4000c7947 */ /* 0x000fea000383ffff */
.L_x_44:
[----:B------:R-:W-:Y:S01]  /*2380*/  BSSY B0, `(.L_x_55) ;  /* 0x000000a000007945 */ /* 0x000fe20003800000 */
[----:B----4-:R-:W-:Y:S02]  /*2390*/  IMAD.MOV.U32 R14, RZ, RZ, 0x0 ;  /* 0x00000000ff0e7424 */ /* 0x010fe400078e00ff */
        /* <DEDUP_REMOVED lines=8> */
.L_x_56:
[----:B------:R-:W-:Y:S05]  /*2420*/  BSYNC B0 ;  /* 0x0000000000007941 */ /* 0x000fea0003800000 */
.L_x_55:
[----:B------:R-:W-:Y:S05]  /*2430*/  BRA `(.L_x_57) ;  /* 0xfffffff800b47947 */ /* 0x000fea000383ffff */
.L_x_48:
        /* <DEDUP_REMOVED lines=10> */
.L_x_59:
[----:B------:R-:W-:Y:S05]  /*24e0*/  BSYNC B0 ;  /* 0x0000000000007941 */ /* 0x000fea0003800000 */
.L_x_58:
[----:B------:R-:W-:Y:S05]  /*24f0*/  BRA `(.L_x_60) ;  /* 0xfffffffc00287947 */ /* 0x000fea000383ffff */
        .weak           $__internal_0_$__cuda_sm20_div_rn_f64_full
        .type           $__internal_0_$__cuda_sm20_div_rn_f64_full,@function
        .size           $__internal_0_$__cuda_sm20_div_rn_f64_full,(.L_x_67 - $__internal_0_$__cuda_sm20_div_rn_f64_full)
$__internal_0_$__cuda_sm20_div_rn_f64_full:
[C---:B------:R-:W-:Y:S01]  /*2500*/  FSETP.GEU.AND P0, PT, |R9|.reuse, 1.469367938527859385e-39, PT ;  /* 0x001000000900780b */ /* 0x040fe20003f0e200 */
[--C-:B------:R-:W-:Y:S01]  /*2510*/  IMAD.MOV.U32 R8, RZ, RZ, R4.reuse ;  /* 0x000000ffff087224 */ /* 0x100fe200078e0004 */
[----:B------:R-:W-:Y:S01]  /*2520*/  LOP3.LUT R6, R9, 0x800fffff, RZ, 0xc0, !PT ;  /* 0x800fffff09067812 */ /* 0x000fe200078ec0ff */
[----:B------:R-:W-:Y:S01]  /*2530*/  IMAD.MOV.U32 R14, RZ, RZ, 0x1 ;  /* 0x00000001ff0e7424 */ /* 0x000fe200078e00ff */
[C---:B------:R-:W-:Y:S01]  /*2540*/  FSETP.GEU.AND P2, PT, |R11|.reuse, 1.469367938527859385e-39, PT ;  /* 0x001000000b00780b */ /* 0x040fe20003f4e200 */
[----:B------:R-:W-:Y:S01]  /*2550*/  BSSY.RECONVERGENT B1, `(.L_x_61) ;  /* 0x0000053000017945 */ /* 0x000fe20003800200 */
[----:B------:R-:W-:Y:S01]  /*2560*/  LOP3.LUT R7, R6, 0x3ff00000, RZ, 0xfc, !PT ;  /* 0x3ff0000006077812 */ /* 0x000fe200078efcff */
[----:B------:R-:W-:Y:S01]  /*2570*/  IMAD.MOV.U32 R6, RZ, RZ, R4 ;  /* 0x000000ffff067224 */ /* 0x000fe200078e0004 */
[----:B------:R-:W-:Y:S02]  /*2580*/  LOP3.LUT R4, R11, 0x7ff00000, RZ, 0xc0, !PT ;  /* 0x7ff000000b047812 */ /* 0x000fe400078ec0ff */
[----:B------:R-:W-:-:S03]  /*2590*/  LOP3.LUT R19, R9, 0x7ff00000, RZ, 0xc0, !PT ;  /* 0x7ff0000009137812 */ /* 0x000fc600078ec0ff */
[----:B------:R-:W-:Y:S01]  /*25a0*/  @!P0 DMUL R6, R8, 8.98846567431157953865e+307 ;  /* 0x7fe0000008068828 */ /* 0x000fe20000000000 */
[C---:B------:R-:W-:Y:S01]  /*25b0*/  ISETP.GE.U32.AND P1, PT, R4.reuse, R19, PT ;  /* 0x000000130400720c */ /* 0x040fe20003f26070 */
[----:B------:R-:W-:Y:S02]  /*25c0*/  IMAD.MOV.U32 R24, RZ, RZ, R4 ;  /* 0x000000ffff187224 */ /* 0x000fe400078e0004 */
[----:B------:R-:W-:Y:S02]  /*25d0*/  @!P2 LOP3.LUT R5, R9, 0x7ff00000, RZ, 0xc0, !PT ;  /* 0x7ff000000905a812 */ /* 0x000fe400078ec0ff */
[----:B------:R-:W0:Y:S02]  /*25e0*/  MUFU.RCP64H R15, R7 ;  /* 0x00000007000f7308 */ /* 0x000e240000001800 */
[----:B------:R-:W-:Y:S01]  /*25f0*/  @!P2 ISETP.GE.U32.AND P3, PT, R4, R5, PT ;  /* 0x000000050400a20c */ /* 0x000fe20003f66070 */
[----:B------:R-:W-:Y:S01]  /*2600*/  IMAD.MOV.U32 R5, RZ, RZ, 0x1ca00000 ;  /* 0x1ca00000ff057424 */ /* 0x000fe200078e00ff */
[----:B------:R-:W-:-:S04]  /*2610*/  @!P0 LOP3.LUT R19, R7, 0x7ff00000, RZ, 0xc0, !PT ;  /* 0x7ff0000007138812 */ /* 0x000fc800078ec0ff */
[----:B------:R-:W-:-:S04]  /*2620*/  @!P2 SEL R21, R5, 0x63400000, !P3 ;  /* 0x634000000515a807 */ /* 0x000fc80005800000 */
[----:B------:R-:W-:-:S04]  /*2630*/  @!P2 LOP3.LUT R22, R21, 0x80000000, R11, 0xf8, !PT ;  /* 0x800000001516a812 */ /* 0x000fc800078ef80b */
[----:B------:R-:W-:Y:S01]  /*2640*/  @!P2 LOP3.LUT R23, R22, 0x100000, RZ, 0xfc, !PT ;  /* 0x001000001617a812 */ /* 0x000fe200078efcff */
[----:B0-----:R-:W-:Y:S01]  /*2650*/  DFMA R12, R14, -R6, 1 ;  /* 0x3ff000000e0c742b */ /* 0x001fe20000000806 */
[----:B------:R-:W-:-:S07]  /*2660*/  @!P2 IMAD.MOV.U32 R22, RZ, RZ, RZ ;  /* 0x000000ffff16a224 */ /* 0x000fce00078e00ff */
[----:B------:R-:W-:-:S08]  /*2670*/  DFMA R12, R12, R12, R12 ;  /* 0x0000000c0c0c722b */ /* 0x000fd0000000000c */
[----:B------:R-:W-:Y:S01]  /*2680*/  DFMA R14, R14, R12, R14 ;  /* 0x0000000c0e0e722b */ /* 0x000fe2000000000e */
[----:B------:R-:W-:Y:S01]  /*2690*/  SEL R13, R5, 0x63400000, !P1 ;  /* 0x63400000050d7807 */ /* 0x000fe20004800000 */
[----:B------:R-:W-:-:S03]  /*26a0*/  IMAD.MOV.U32 R12, RZ, RZ, R10 ;  /* 0x000000ffff0c7224 */ /* 0x000fc600078e000a */
[----:B------:R-:W-:-:S03]  /*26b0*/  LOP3.LUT R13, R13, 0x800fffff, R11, 0xf8, !PT ;  /* 0x800fffff0d0d7812 */ /* 0x000fc600078ef80b */
[----:B------:R-:W-:-:S03]  /*26c0*/  DFMA R20, R14, -R6, 1 ;  /* 0x3ff000000e14742b */ /* 0x000fc60000000806 */
[----:B------:R-:W-:-:S05]  /*26d0*/  @!P2 DFMA R12, R12, 2, -R22 ;  /* 0x400000000c0ca82b */ /* 0x000fca0000000816 */
[----:B------:R-:W-:-:S05]  /*26e0*/  DFMA R14, R14, R20, R14 ;  /* 0x000000140e0e722b */ /* 0x000fca000000000e */
[----:B------:R-:W-:-:S03]  /*26f0*/  @!P2 LOP3.LUT R24, R13, 0x7ff00000, RZ, 0xc0, !PT ;  /* 0x7ff000000d18a812 */ /* 0x000fc600078ec0ff */
[----:B------:R-:W-:Y:S01]  /*2700*/  DMUL R20, R14, R12 ;  /* 0x0000000c0e147228 */ /* 0x000fe20000000000 */
[----:B------:R-:W-:-:S04]  /*2710*/  IADD3 R25, PT, PT, R24, -0x1, RZ ;  /* 0xffffffff18197810 */ /* 0x000fc80007ffe0ff */
[----:B------:R-:W-:Y:S01]  /*2720*/  ISETP.GT.U32.AND P0, PT, R25, 0x7feffffe, PT ;  /* 0x7feffffe1900780c */ /* 0x000fe20003f04070 */
[----:B------:R-:W-:Y:S02]  /*2730*/  VIADD R25, R19, 0xffffffff ;  /* 0xffffffff13197836 */ /* 0x000fe40000000000 */
[----:B------:R-:W-:-:S03]  /*2740*/  DFMA R22, R20, -R6, R12 ;  /* 0x800000061416722b */ /* 0x000fc6000000000c */
[----:B------:R-:W-:-:S05]  /*2750*/  ISETP.GT.U32.OR P0, PT, R25, 0x7feffffe, P0 ;  /* 0x7feffffe1900780c */ /* 0x000fca0000704470 */
[----:B------:R-:W-:-:S08]  /*2760*/  DFMA R22, R14, R22, R20 ;  /* 0x000000160e16722b */ /* 0x000fd00000000014 */
[----:B------:R-:W-:Y:S05]  /*2770*/  @P0 BRA `(.L_x_62) ;  /* 0x00000000006c0947 */ /* 0x000fea0003800000 */
[----:B------:R-:W-:Y:S01]  /*2780*/  LOP3.LUT R11, R9, 0x7ff00000, RZ, 0xc0, !PT ;  /* 0x7ff00000090b7812 */ /* 0x000fe200078ec0ff */
[----:B------:R-:W-:-:S03]  /*2790*/  IMAD.MOV.U32 R14, RZ, RZ, RZ ;  /* 0x000000ffff0e7224 */ /* 0x000fc600078e00ff */
[CC--:B------:R-:W-:Y:S02]  /*27a0*/  VIADDMNMX R10, R4.reuse, -R11.reuse, 0xb9600000, !PT ;  /* 0xb9600000040a7446 */ /* 0x0c0fe4000780090b */
[----:B------:R-:W-:Y:S02]  /*27b0*/  ISETP.GE.U32.AND P0, PT, R4, R11, PT ;  /* 0x0000000b0400720c */ /* 0x000fe40003f06070 */
[----:B------:R-:W-:Y:S02]  /*27c0*/  VIMNMX R10, PT, PT, R10, 0x46a00000, PT ;  /* 0x46a000000a0a7848 */ /* 0x000fe40003fe0100 */
[----:B------:R-:W-:-:S05]  /*27d0*/  SEL R5, R5, 0x63400000, !P0 ;  /* 0x6340000005057807 */ /* 0x000fca0004000000 */
[----:B------:R-:W-:-:S04]  /*27e0*/  IMAD.IADD R10, R10, 0x1, -R5 ;  /* 0x000000010a0a7824 */ /* 0x000fc800078e0a05 */
[----:B------:R-:W-:-:S06]  /*27f0*/  VIADD R15, R10, 0x7fe00000 ;  /* 0x7fe000000a0f7836 */ /* 0x000fcc0000000000 */
[----:B------:R-:W-:-:S10]  /*2800*/  DMUL R4, R22, R14 ;  /* 0x0000000e16047228 */ /* 0x000fd40000000000 */
[----:B------:R-:W-:-:S13]  /*2810*/  FSETP.GTU.AND P0, PT, |R5|, 1.469367938527859385e-39, PT ;  /* 0x001000000500780b */ /* 0x000fda0003f0c200 */
[----:B------:R-:W-:Y:S05]  /*2820*/  @P0 BRA `(.L_x_63) ;  /* 0x0000000000940947 */ /* 0x000fea0003800000 */
[----:B------:R-:W-:Y:S01]  /*2830*/  DFMA R6, R22, -R6, R12 ;  /* 0x800000061606722b */ /* 0x000fe2000000000c */
[----:B------:R-:W-:-:S09]  /*2840*/  IMAD.MOV.U32 R14, RZ, RZ, RZ ;  /* 0x000000ffff0e7224 */ /* 0x000fd200078e00ff */
[C---:B------:R-:W-:Y:S02]  /*2850*/  FSETP.NEU.AND P0, PT, R7.reuse, RZ, PT ;  /* 0x000000ff0700720b */ /* 0x040fe40003f0d000 */
[----:B------:R-:W-:-:S04]  /*2860*/  LOP3.LUT R9, R7, 0x80000000, R9, 0x48, !PT ;  /* 0x8000000007097812 */ /* 0x000fc800078e4809 */
[----:B------:R-:W-:-:S07]  /*2870*/  LOP3.LUT R15, R9, R15, RZ, 0xfc, !PT ;  /* 0x0000000f090f7212 */ /* 0x000fce00078efcff */
[----:B------:R-:W-:Y:S05]  /*2880*/  @!P0 BRA `(.L_x_63) ;  /* 0x00000000007c8947 */ /* 0x000fea0003800000 */
[----:B------:R-:W-:Y:S01]  /*2890*/  IMAD.MOV R7, RZ, RZ, -R10 ;  /* 0x000000ffff077224 */ /* 0x000fe200078e0a0a */
[----:B------:R-:W-:Y:S01]  /*28a0*/  DMUL.RP R14, R22, R14 ;  /* 0x0000000e160e7228 */ /* 0x000fe20000008000 */
[----:B------:R-:W-:-:S06]  /*28b0*/  IMAD.MOV.U32 R6, RZ, RZ, RZ ;  /* 0x000000ffff067224 */ /* 0x000fcc00078e00ff */
[----:B------:R-:W-:-:S03]  /*28c0*/  DFMA R6, R4, -R6, R22 ;  /* 0x800000060406722b */ /* 0x000fc60000000016 */
[----:B------:R-:W-:-:S03]  /*28d0*/  LOP3.LUT R9, R15, R9, RZ, 0x3c, !PT ;  /* 0x000000090f097212 */ /* 0x000fc600078e3cff */
[----:B------:R-:W-:-:S04]  /*28e0*/  IADD3 R6, PT, PT, -R10, -0x43300000, RZ ;  /* 0xbcd000000a067810 */ /* 0x000fc80007ffe1ff */
[----:B------:R-:W-:-:S04]  /*28f0*/  FSETP.NEU.AND P0, PT, |R7|, R6, PT ;  /* 0x000000060700720b */ /* 0x000fc80003f0d200 */
[----:B------:R-:W-:Y:S02]  /*2900*/  FSEL R4, R14, R4, !P0 ;  /* 0x000000040e047208 */ /* 0x000fe40004000000 */
[----:B------:R-:W-:Y:S01]  /*2910*/  FSEL R5, R9, R5, !P0 ;  /* 0x0000000509057208 */ /* 0x000fe20004000000 */
[----:B------:R-:W-:Y:S06]  /*2920*/  BRA `(.L_x_63) ;  /* 0x0000000000547947 */ /* 0x000fec0003800000 */
.L_x_62:
[----:B------:R-:W-:-:S14]  /*2930*/  DSETP.NAN.AND P0, PT, R10, R10, PT ;  /* 0x0000000a0a00722a */ /* 0x000fdc0003f08000 */
[----:B------:R-:W-:Y:S05]  /*2940*/  @P0 BRA `(.L_x_64) ;  /* 0x0000000000440947 */ /* 0x000fea0003800000 */
[----:B------:R-:W-:-:S14]  /*2950*/  DSETP.NAN.AND P0, PT, R8, R8, PT ;  /* 0x000000080800722a */ /* 0x000fdc0003f08000 */
[----:B------:R-:W-:Y:S05]  /*2960*/  @P0 BRA `(.L_x_65) ;  /* 0x0000000000300947 */ /* 0x000fea0003800000 */
[----:B------:R-:W-:Y:S01]  /*2970*/  ISETP.NE.AND P0, PT, R24, R19, PT ;  /* 0x000000131800720c */ /* 0x000fe20003f05270 */
[----:B------:R-:W-:Y:S02]  /*2980*/  IMAD.MOV.U32 R4, RZ, RZ, 0x0 ;  /* 0x00000000ff047424 */ /* 0x000fe400078e00ff */
[----:B------:R-:W-:-:S10]  /*2990*/  IMAD.MOV.U32 R5, RZ, RZ, -0x80000 ;  /* 0xfff80000ff057424 */ /* 0x000fd400078e00ff */
[----:B------:R-:W-:Y:S05]  /*29a0*/  @!P0 BRA `(.L_x_63) ;  /* 0x0000000000348947 */ /* 0x000fea0003800000 */
[----:B------:R-:W-:Y:S02]  /*29b0*/  ISETP.NE.AND P0, PT, R24, 0x7ff00000, PT ;  /* 0x7ff000001800780c */ /* 0x000fe40003f05270 */
[----:B------:R-:W-:Y:S02]  /*29c0*/  LOP3.LUT R5, R11, 0x80000000, R9, 0x48, !PT ;  /* 0x800000000b057812 */ /* 0x000fe400078e4809 */
[----:B------:R-:W-:-:S13]  /*29d0*/  ISETP.EQ.OR P0, PT, R19, RZ, !P0 ;  /* 0x000000ff1300720c */ /* 0x000fda0004702670 */
[----:B------:R-:W-:Y:S01]  /*29e0*/  @P0 LOP3.LUT R6, R5, 0x7ff00000, RZ, 0xfc, !PT ;  /* 0x7ff0000005060812 */ /* 0x000fe200078efcff */
[----:B------:R-:W-:Y:S02]  /*29f0*/  @!P0 IMAD.MOV.U32 R4, RZ, RZ, RZ ;  /* 0x000000ffff048224 */ /* 0x000fe400078e00ff */
[----:B------:R-:W-:Y:S02]  /*2a00*/  @P0 IMAD.MOV.U32 R4, RZ, RZ, RZ ;  /* 0x000000ffff040224 */ /* 0x000fe400078e00ff */
[----:B------:R-:W-:Y:S01]  /*2a10*/  @P0 IMAD.MOV.U32 R5, RZ, RZ, R6 ;  /* 0x000000ffff050224 */ /* 0x000fe200078e0006 */
[----:B------:R-:W-:Y:S06]  /*2a20*/  BRA `(.L_x_63) ;  /* 0x0000000000147947 */ /* 0x000fec0003800000 */
.L_x_65:
[----:B------:R-:W-:Y:S01]  /*2a30*/  LOP3.LUT R5, R9, 0x80000, RZ, 0xfc, !PT ;  /* 0x0008000009057812 */ /* 0x000fe200078efcff */
[----:B------:R-:W-:Y:S01]  /*2a40*/  IMAD.MOV.U32 R4, RZ, RZ, R8 ;  /* 0x000000ffff047224 */ /* 0x000fe200078e0008 */
[----:B------:R-:W-:Y:S06]  /*2a50*/  BRA `(.L_x_63) ;  /* 0x0000000000087947 */ /* 0x000fec0003800000 */
.L_x_64:
[----:B------:R-:W-:Y:S01]  /*2a60*/  LOP3.LUT R5, R11, 0x80000, RZ, 0xfc, !PT ;  /* 0x000800000b057812 */ /* 0x000fe200078efcff */
[----:B------:R-:W-:-:S07]  /*2a70*/  IMAD.MOV.U32 R4, RZ, RZ, R10 ;  /* 0x000000ffff047224 */ /* 0x000fce00078e000a */
.L_x_63:
[----:B------:R-:W-:Y:S05]  /*2a80*/  BSYNC.RECONVERGENT B1 ;  /* 0x0000000000017941 */ /* 0x000fea0003800200 */
.L_x_61:
[----:B------:R-:W-:Y:S02]  /*2a90*/  IMAD.MOV.U32 R8, RZ, RZ, R4 ;  /* 0x000000ffff087224 */ /* 0x000fe400078e0004 */
[----:B------:R-:W-:Y:S02]  /*2aa0*/  IMAD.MOV.U32 R9, RZ, RZ, R5 ;  /* 0x000000ffff097224 */ /* 0x000fe400078e0005 */
[----:B------:R-:W-:Y:S02]  /*2ab0*/  IMAD.MOV.U32 R4, RZ, RZ, R0 ;  /* 0x000000ffff047224 */ /* 0x000fe400078e0000 */
[----:B------:R-:W-:-:S04]  /*2ac0*/  IMAD.MOV.U32 R5, RZ, RZ, 0x0 ;  /* 0x00000000ff057424 */ /* 0x000fc800078e00ff */
[----:B------:R-:W-:Y:S05]  /*2ad0*/  RET.REL.NODEC R4 `(_Z21kernelBenchmarkDevicemPcS_i) ;  /* 0xffffffd404487950 */ /* 0x000fea0003c3ffff */
.L_x_66:
[----:B------:R-:W-:-:S00]  /*2ae0*/  BRA `(.L_x_66) ;  /* 0xfffffffc00fc7947 */ /* 0x000fc0000383ffff */
[----:B------:R-:W-:-:S00]  /*2af0*/  NOP ;  /* 0x0000000000007918 */ /* 0x000fc00000000000 */
        /* <DEDUP_REMOVED lines=8> */
.L_x_67:


//--------------------- .nv.global.init           --------------------------
	.section	.nv.global.init,"aw",@progbits
.nv.global.init:
	.type		$str,@object
	.size		$str,($str$1 - $str)
$str:
        /*0000*/ 	.byte	0x67, 0x6c, 0x6f, 0x62, 0x61, 0x6c, 0x42, 0x75, 0x66, 0x66, 0x65, 0x72, 0x44, 0x61, 0x74, 0x61
        /*0010*/ 	.byte	0x00
	.type		$str$1,@object
	.size		$str$1,($str$2 - $str$1)
$str$1:
        /*0011*/ 	.byte	0x2f, 0x74, 0x6d, 0x70, 0x2f, 0x73, 0x61, 0x73, 0x73, 0x5f, 0x63, 0x75, 0x5f, 0x67, 0x30, 0x67
        /*0021*/ 	.byte	0x6e, 0x37, 0x35, 0x6f, 0x72, 0x2f, 0x6b, 0x2e, 0x63, 0x75, 0x00
	.type		$str$2,@object
	.size		$str$2,(__unnamed_1 - $str$2)
$str$2:
        /*002c*/ 	.byte	0x64, 0x61, 0x74, 0x61, 0x53, 0x69, 0x7a, 0x65, 0x20, 0x3d, 0x20, 0x25, 0x64, 0x20, 0x42, 0x2c
        /*003c*/ 	.byte	0x20, 0x74, 0x69, 0x6d, 0x65, 0x20, 0x3d, 0x20, 0x25, 0x6c, 0x67, 0x20, 0x75, 0x73, 0x2c, 0x20
        /*004c*/ 	.byte	0x62, 0x61, 0x6e, 0x64, 0x77, 0x69, 0x64, 0x74, 0x68, 0x20, 0x3d, 0x20, 0x25, 0x6c, 0x67, 0x20
        /*005c*/ 	.byte	0x4d, 0x42, 0x2f, 0x73, 0x20, 0x0a, 0x00
	.type		__unnamed_1,@object
	.size		__unnamed_1,(.L_2 - __unnamed_1)
__unnamed_1:
        /*0063*/ 	.byte	0x76, 0x6f, 0x69, 0x64, 0x20, 0x6b, 0x65, 0x72, 0x6e, 0x65, 0x6c, 0x42, 0x65, 0x6e, 0x63, 0x68
        /*0073*/ 	.byte	0x6d, 0x61, 0x72, 0x6b, 0x44, 0x65, 0x76, 0x69, 0x63, 0x65, 0x28, 0x75, 0x6e, 0x73, 0x69, 0x67
        /*0083*/ 	.byte	0x6e, 0x65, 0x64, 0x20, 0x6c, 0x6f, 0x6e, 0x67, 0x2c, 0x20, 0x63, 0x68, 0x61, 0x72, 0x20, 0x2a
        /*0093*/ 	.byte	0x2c, 0x20, 0x63, 0x68, 0x61, 0x72, 0x20, 0x2a, 0x2c, 0x20, 0x69, 0x6e, 0x74, 0x29, 0x00
.L_2:


//--------------------- .nv.shared.reserved.0     --------------------------
	.section	.nv.shared.reserved.0,"aw",@nobits
	.weak		__nv_reservedSMEM_offset_0_alias
	.size		__nv_reservedSMEM_offset_0_alias, 0, 64
	.other		__nv_reservedSMEM_offset_0_alias,@"STO_CUDA_RESERVED_SHARED STV_DEFAULT"
__nv_reservedSMEM_offset_0_alias:
	.zero		0
	.zero		64


//--------------------- .nv.global                --------------------------
	.section	.nv.global,"aw",@nobits
	.align	8
.nv.global:
	.type		globalBufferData,@object
	.size		globalBufferData,(globalBufferOwner - globalBufferData)
globalBufferData:
	.zero		8
	.type		globalBufferOwner,@object
	.size		globalBufferOwner,(.L_1 - globalBufferOwner)
globalBufferOwner:
	.zero		4
.L_1:


//--------------------- .nv.constant0._Z21kernelBenchmarkDevicemPcS_i --------------------------
	.section	.nv.constant0._Z21kernelBenchmarkDevicemPcS_i,"a",@progbits
	.sectionflags	@""
	.align	4
.nv.constant0._Z21kernelBenchmarkDevicemPcS_i:
	.zero		924


//--------------------- SYMBOLS --------------------------

	.type		.nv.reservedSmem.offset0,@object
	.size		.nv.reservedSmem.offset0,0x4
	.type		malloc,@function
	.type		vprintf,@function
	.type		free,@function
	.type		__assertfail,@function
